	.target	sm_100a

	.elftype	@"ET_EXEC"


//--------------------- .note.nv.tkinfo           --------------------------
	.section	.note.nv.tkinfo,"",@"SHT_NOTE"
	.sectionflags	@"SHF_NOTE_NV_TKINFO"
	.tkinfo
        /*0018*/ 	.word	0x00000002
        /*0030*/ 	.string	""
        /*0030*/ 	.string	"ptxas"
        /*0030*/ 	.string	"Cuda compilation tools, release 13.0, V13.0.88"
        /*0030*/ 	.string	"Build cuda_13.0.r13.0/compiler.36424714_0"
        /*0030*/ 	.string	"-arch sm_100a -m 64 "



//--------------------- .note.nv.cuinfo           --------------------------
	.section	.note.nv.cuinfo,"",@"SHT_NOTE"
	.sectionflags	@"SHF_NOTE_NV_CUINFO"
        /*0018*/ 	.short	0x0002
        /*001a*/ 	.short	0x0064
        /*001c*/ 	.short	0x0082
	.zero		2


//--------------------- .nv.info                  --------------------------
	.section	.nv.info,"",@"SHT_CUDA_INFO"
	.align	4


	//----- nvinfo : EIATTR_REGCOUNT
	.align		4
        /*0000*/ 	.byte	0x04, 0x2f
        /*0002*/ 	.short	(.L_19 - .L_18)
	.align		4
.L_18:
        /*0004*/ 	.word	index@(_ZN7cutlass13device_kernelINS_4gemm6kernel13GemmUniversalIN4cute5tupleIJiiiiEEENS1_10collective13CollectiveMmaINS1_35MainloopSm100TmaUmmaWarpSpecializedILi5ELi2ELi4ENS5_IJNS4_1CILi2EEESB_NSA_ILi1EEEEEEEENS5_IJNSA_ILi128EEESF_NSA_ILi64EEEEEENS_6half_tENS5_IJSC_llEEESI_NS5_IJlSC_lEEENS4_8TiledMMAINS4_8MMA_AtomIJNS4_26SM100_MMA_F16BF16_2x1SM_SSISI_SI_fLi128ELi128ELNS4_4UMMA5MajorE1ELSP_0ELNSO_7ScaleInE0ELSQ_0EEEEEENS4_6LayoutINS5_IJSC_SC_SC_EEENS5_IJNSA_ILi0EEESV_SV_EEEEENS5_IJNS4_10UnderscoreESY_SY_EEEEENS4_28SM100_TMA_2SM_LOAD_MULTICASTENS4_14ComposedLayoutINS4_7SwizzleILi3ELi4ELi3EEENS4_18smem_ptr_flag_bitsILi16EEENST_INS5_IJSG_NSA_ILi8EEEEEENS5_IJSC_SG_EEEEEEEvNS4_8identityENS4_18SM100_TMA_2SM_LOADENS12_IS14_S16_NST_INS5_IJS17_SG_EEENS5_IJSG_SC_EEEEEEEvS1C_EENS_8epilogue10collective18CollectiveEpilogueINS1J_23Sm100TmaWarpSpecializedILi4ELi2ELi16ELb1ELb0EEEJNS5_IJSG_SF_SG_EEENS5_IJNST_ISG_SC_EENST_INS5_IJNSA_ILi16EEESB_EEES19_EEEEESI_SK_SI_SK_NS1J_6fusion15FusionCallbacksIS1N_NS1U_17LinearCombinationISI_fSI_fLNS_15FloatRoundStyleE2EEES1O_S1T_JEEENS4_5SM1004TMEM4LOAD26SM100_TMEM_LOAD_32dp32b16xENS4_13SM90_TMA_LOADENS12_INS13_ILi1ELi4ELi3EEES16_NST_INS5_IJS17_S1Q_EEENS5_IJS1Q_SC_EEEEEEENS4_39AutoVectorizingCopyWithAssumedAlignmentILi128EEENS4_14SM90_TMA_STOREES29_S2B_S2B_EEEvvEEEEvNT_6ParamsE)
        /*0008*/ 	.word	0x0000005b


	//----- nvinfo : EIATTR_FRAME_SIZE
	.align		4
.L_19:
        /*000c*/ 	.byte	0x04, 0x11
        /*000e*/ 	.short	(.L_21 - .L_20)
	.align		4
.L_20:
        /*0010*/ 	.word	index@($__internal_2_$__cuda_sm10x_tcgen05_guardrail_trap_unallocated_columns_being_dealloced)
        /*0014*/ 	.word	0x00000000


	//----- nvinfo : EIATTR_FRAME_SIZE
	.align		4
.L_21:
        /*0018*/ 	.byte	0x04, 0x11
        /*001a*/ 	.short	(.L_23 - .L_22)
	.align		4
.L_22:
        /*001c*/ 	.word	index@($__internal_1_$__cuda_sm10x_tcgen05_guardrail_trap_phase_invalid_during_alloc)
        /*0020*/ 	.word	0x00000000


	//----- nvinfo : EIATTR_FRAME_SIZE
	.align		4
.L_23:
        /*0024*/ 	.byte	0x04, 0x11
        /*0026*/ 	.short	(.L_25 - .L_24)
	.align		4
.L_24:
        /*0028*/ 	.word	index@($__internal_0_$__cuda_sm10x_tcgen05_guardrail_trap_col_being_dealloced_not_returned_by_alloc)
        /*002c*/ 	.word	0x00000000


	//----- nvinfo : EIATTR_FRAME_SIZE
	.align		4
.L_25:
        /*0030*/ 	.byte	0x04, 0x11
        /*0032*/ 	.short	(.L_27 - .L_26)
	.align		4
.L_26:
        /*0034*/ 	.word	index@(_ZN7cutlass13device_kernelINS_4gemm6kernel13GemmUniversalIN4cute5tupleIJiiiiEEENS1_10collective13CollectiveMmaINS1_35MainloopSm100TmaUmmaWarpSpecializedILi5ELi2ELi4ENS5_IJNS4_1CILi2EEESB_NSA_ILi1EEEEEEEENS5_IJNSA_ILi128EEESF_NSA_ILi64EEEEEENS_6half_tENS5_IJSC_llEEESI_NS5_IJlSC_lEEENS4_8TiledMMAINS4_8MMA_AtomIJNS4_26SM100_MMA_F16BF16_2x1SM_SSISI_SI_fLi128ELi128ELNS4_4UMMA5MajorE1ELSP_0ELNSO_7ScaleInE0ELSQ_0EEEEEENS4_6LayoutINS5_IJSC_SC_SC_EEENS5_IJNSA_ILi0EEESV_SV_EEEEENS5_IJNS4_10UnderscoreESY_SY_EEEEENS4_28SM100_TMA_2SM_LOAD_MULTICASTENS4_14ComposedLayoutINS4_7SwizzleILi3ELi4ELi3EEENS4_18smem_ptr_flag_bitsILi16EEENST_INS5_IJSG_NSA_ILi8EEEEEENS5_IJSC_SG_EEEEEEEvNS4_8identityENS4_18SM100_TMA_2SM_LOADENS12_IS14_S16_NST_INS5_IJS17_SG_EEENS5_IJSG_SC_EEEEEEEvS1C_EENS_8epilogue10collective18CollectiveEpilogueINS1J_23Sm100TmaWarpSpecializedILi4ELi2ELi16ELb1ELb0EEEJNS5_IJSG_SF_SG_EEENS5_IJNST_ISG_SC_EENST_INS5_IJNSA_ILi16EEESB_EEES19_EEEEESI_SK_SI_SK_NS1J_6fusion15FusionCallbacksIS1N_NS1U_17LinearCombinationISI_fSI_fLNS_15FloatRoundStyleE2EEES1O_S1T_JEEENS4_5SM1004TMEM4LOAD26SM100_TMEM_LOAD_32dp32b16xENS4_13SM90_TMA_LOADENS12_INS13_ILi1ELi4ELi3EEES16_NST_INS5_IJS17_S1Q_EEENS5_IJS1Q_SC_EEEEEEENS4_39AutoVectorizingCopyWithAssumedAlignmentILi128EEENS4_14SM90_TMA_STOREES29_S2B_S2B_EEEvvEEEEvNT_6ParamsE)
        /*0038*/ 	.word	0x00000000


	//----- nvinfo : EIATTR_MIN_STACK_SIZE
	.align		4
.L_27:
        /*003c*/ 	.byte	0x04, 0x12
        /*003e*/ 	.short	(.L_29 - .L_28)
	.align		4
.L_28:
        /*0040*/ 	.word	index@(_ZN7cutlass13device_kernelINS_4gemm6kernel13GemmUniversalIN4cute5tupleIJiiiiEEENS1_10collective13CollectiveMmaINS1_35MainloopSm100TmaUmmaWarpSpecializedILi5ELi2ELi4ENS5_IJNS4_1CILi2EEESB_NSA_ILi1EEEEEEEENS5_IJNSA_ILi128EEESF_NSA_ILi64EEEEEENS_6half_tENS5_IJSC_llEEESI_NS5_IJlSC_lEEENS4_8TiledMMAINS4_8MMA_AtomIJNS4_26SM100_MMA_F16BF16_2x1SM_SSISI_SI_fLi128ELi128ELNS4_4UMMA5MajorE1ELSP_0ELNSO_7ScaleInE0ELSQ_0EEEEEENS4_6LayoutINS5_IJSC_SC_SC_EEENS5_IJNSA_ILi0EEESV_SV_EEEEENS5_IJNS4_10UnderscoreESY_SY_EEEEENS4_28SM100_TMA_2SM_LOAD_MULTICASTENS4_14ComposedLayoutINS4_7SwizzleILi3ELi4ELi3EEENS4_18smem_ptr_flag_bitsILi16EEENST_INS5_IJSG_NSA_ILi8EEEEEENS5_IJSC_SG_EEEEEEEvNS4_8identityENS4_18SM100_TMA_2SM_LOADENS12_IS14_S16_NST_INS5_IJS17_SG_EEENS5_IJSG_SC_EEEEEEEvS1C_EENS_8epilogue10collective18CollectiveEpilogueINS1J_23Sm100TmaWarpSpecializedILi4ELi2ELi16ELb1ELb0EEEJNS5_IJSG_SF_SG_EEENS5_IJNST_ISG_SC_EENST_INS5_IJNSA_ILi16EEESB_EEES19_EEEEESI_SK_SI_SK_NS1J_6fusion15FusionCallbacksIS1N_NS1U_17LinearCombinationISI_fSI_fLNS_15FloatRoundStyleE2EEES1O_S1T_JEEENS4_5SM1004TMEM4LOAD26SM100_TMEM_LOAD_32dp32b16xENS4_13SM90_TMA_LOADENS12_INS13_ILi1ELi4ELi3EEES16_NST_INS5_IJS17_S1Q_EEENS5_IJS1Q_SC_EEEEEEENS4_39AutoVectorizingCopyWithAssumedAlignmentILi128EEENS4_14SM90_TMA_STOREES29_S2B_S2B_EEEvvEEEEvNT_6ParamsE)
        /*0044*/ 	.word	0x00000000
.L_29:


//--------------------- .nv.compat                --------------------------
	.section	.nv.compat,"",@"SHT_CUDA_COMPAT_INFO"
	.align	4
        /*0000*/ 	.byte	0x02, 0x09, 0x01, 0x00, 0x02, 0x02, 0x02, 0x00, 0x02, 0x05, 0x05, 0x00, 0x03, 0x07, 0x01, 0x01
        /*0010*/ 	.byte	0x02, 0x03, 0x01, 0x00, 0x02, 0x06, 0x01, 0x00, 0x04, 0x0b, 0x08, 0x00, 0x09, 0x00, 0x00, 0x00
        /*0020*/ 	.byte	0x00, 0x00, 0x00, 0x00


//--------------------- .nv.info._ZN7cutlass13device_kernelINS_4gemm6kernel13GemmUniversalIN4cute5tupleIJiiiiEEENS1_10collective13CollectiveMmaINS1_35MainloopSm100TmaUmmaWarpSpecializedILi5ELi2ELi4ENS5_IJNS4_1CILi2EEESB_NSA_ILi1EEEEEEEENS5_IJNSA_ILi128EEESF_NSA_ILi64EEEEEENS_6half_tENS5_IJSC_llEEESI_NS5_IJlSC_lEEENS4_8TiledMMAINS4_8MMA_AtomIJNS4_26SM100_MMA_F16BF16_2x1SM_SSISI_SI_fLi128ELi128ELNS4_4UMMA5MajorE1ELSP_0ELNSO_7ScaleInE0ELSQ_0EEEEEENS4_6LayoutINS5_IJSC_SC_SC_EEENS5_IJNSA_ILi0EEESV_SV_EEEEENS5_IJNS4_10UnderscoreESY_SY_EEEEENS4_28SM100_TMA_2SM_LOAD_MULTICASTENS4_14ComposedLayoutINS4_7SwizzleILi3ELi4ELi3EEENS4_18smem_ptr_flag_bitsILi16EEENST_INS5_IJSG_NSA_ILi8EEEEEENS5_IJSC_SG_EEEEEEEvNS4_8identityENS4_18SM100_TMA_2SM_LOADENS12_IS14_S16_NST_INS5_IJS17_SG_EEENS5_IJSG_SC_EEEEEEEvS1C_EENS_8epilogue10collective18CollectiveEpilogueINS1J_23Sm100TmaWarpSpecializedILi4ELi2ELi16ELb1ELb0EEEJNS5_IJSG_SF_SG_EEENS5_IJNST_ISG_SC_EENST_INS5_IJNSA_ILi16EEESB_EEES19_EEEEESI_SK_SI_SK_NS1J_6fusion15FusionCallbacksIS1N_NS1U_17LinearCombinationISI_fSI_fLNS_15FloatRoundStyleE2EEES1O_S1T_JEEENS4_5SM1004TMEM4LOAD26SM100_TMEM_LOAD_32dp32b16xENS4_13SM90_TMA_LOADENS12_INS13_ILi1ELi4ELi3EEES16_NST_INS5_IJS17_S1Q_EEENS5_IJS1Q_SC_EEEEEEENS4_39AutoVectorizingCopyWithAssumedAlignmentILi128EEENS4_14SM90_TMA_STOREES29_S2B_S2B_EEEvvEEEEvNT_6ParamsE --------------------------
	.section	.nv.info._ZN7cutlass13device_kernelINS_4gemm6kernel13GemmUniversalIN4cute5tupleIJiiiiEEENS1_10collective13CollectiveMmaINS1_35MainloopSm100TmaUmmaWarpSpecializedILi5ELi2ELi4ENS5_IJNS4_1CILi2EEESB_NSA_ILi1EEEEEEEENS5_IJNSA_ILi128EEESF_NSA_ILi64EEEEEENS_6half_tENS5_IJSC_llEEESI_NS5_IJlSC_lEEENS4_8TiledMMAINS4_8MMA_AtomIJNS4_26SM100_MMA_F16BF16_2x1SM_SSISI_SI_fLi128ELi128ELNS4_4UMMA5MajorE1ELSP_0ELNSO_7ScaleInE0ELSQ_0EEEEEENS4_6LayoutINS5_IJSC_SC_SC_EEENS5_IJNSA_ILi0EEESV_SV_EEEEENS5_IJNS4_10UnderscoreESY_SY_EEEEENS4_28SM100_TMA_2SM_LOAD_MULTICASTENS4_14ComposedLayoutINS4_7SwizzleILi3ELi4ELi3EEENS4_18smem_ptr_flag_bitsILi16EEENST_INS5_IJSG_NSA_ILi8EEEEEENS5_IJSC_SG_EEEEEEEvNS4_8identityENS4_18SM100_TMA_2SM_LOADENS12_IS14_S16_NST_INS5_IJS17_SG_EEENS5_IJSG_SC_EEEEEEEvS1C_EENS_8epilogue10collective18CollectiveEpilogueINS1J_23Sm100TmaWarpSpecializedILi4ELi2ELi16ELb1ELb0EEEJNS5_IJSG_SF_SG_EEENS5_IJNST_ISG_SC_EENST_INS5_IJNSA_ILi16EEESB_EEES19_EEEEESI_SK_SI_SK_NS1J_6fusion15FusionCallbacksIS1N_NS1U_17LinearCombinationISI_fSI_fLNS_15FloatRoundStyleE2EEES1O_S1T_JEEENS4_5SM1004TMEM4LOAD26SM100_TMEM_LOAD_32dp32b16xENS4_13SM90_TMA_LOADENS12_INS13_ILi1ELi4ELi3EEES16_NST_INS5_IJS17_S1Q_EEENS5_IJS1Q_SC_EEEEEEENS4_39AutoVectorizingCopyWithAssumedAlignmentILi128EEENS4_14SM90_TMA_STOREES29_S2B_S2B_EEEvvEEEEvNT_6ParamsE,"",@"SHT_CUDA_INFO"
	.sectionflags	@""
	.align	4


	//----- nvinfo : EIATTR_CUDA_API_VERSION
	.align		4
        /*0000*/ 	.byte	0x04, 0x37
        /*0002*/ 	.short	(.L_31 - .L_30)
.L_30:
        /*0004*/ 	.word	0x00000082


	//----- nvinfo : EIATTR_KPARAM_INFO
	.align		4
.L_31:
        /*0008*/ 	.byte	0x04, 0x17
        /*000a*/ 	.short	(.L_33 - .L_32)
.L_32:
        /*000c*/ 	.word	0x00000000
        /*0010*/ 	.short	0x0000
        /*0012*/ 	.short	0x0000
        /*0014*/ 	.byte	0x00, 0xf0, 0x01, 0x20


	//----- nvinfo : EIATTR_AT_ENTRY_FRAGMENTS
	.align		4
.L_33:
        /*0018*/ 	.byte	0x04, 0x4f
        /*001a*/ 	.short	(.L_35 - .L_34)


	//   ....[0]....
.L_34:
        /*001c*/ 	.word	0x00000007


	//----- nvinfo : EIATTR_RESERVED_SMEM_USED
	.align		4
.L_35:
        /*0020*/ 	.byte	0x01, 0x41
	.zero		2


	//----- nvinfo : EIATTR_SPARSE_MMA_MASK
	.align		4
        /*0024*/ 	.byte	0x03, 0x50
        /*0026*/ 	.short	0x0000


	//----- nvinfo : EIATTR_TCGEN05_2CTA_USED
	.align		4
        /*0028*/ 	.byte	0x01, 0x52
	.zero		2


	//----- nvinfo : EIATTR_MAXREG_COUNT
	.align		4
        /*002c*/ 	.byte	0x03, 0x1b
        /*002e*/ 	.short	0x00ff


	//----- nvinfo : EIATTR_NUM_BARRIERS
	.align		4
        /*0030*/ 	.byte	0x02, 0x4c
        /*0032*/ 	.byte	0x07
	.zero		1


	//----- nvinfo : EIATTR_EXTERNS
	.align		4
        /*0034*/ 	.byte	0x04, 0x0f
        /*0036*/ 	.short	(.L_37 - .L_36)


	//   ....[0]....
	.align		4
.L_36:
        /*0038*/ 	.word	index@(__assertfail)


	//----- nvinfo : EIATTR_MERCURY_ISA_VERSION
	.align		4
.L_37:
        /*003c*/ 	.byte	0x03, 0x5f
        /*003e*/ 	.short	0x0101


	//----- nvinfo : EIATTR_INT_WARP_WIDE_INSTR_OFFSETS
	.align		4
        /*0040*/ 	.byte	0x04, 0x31
        /*0042*/ 	.short	(.L_39 - .L_38)


	//   ....[0]....
.L_38:
        /*0044*/ 	.word	0x00000d70


	//   ....[1]....
        /*0048*/ 	.word	0x00000e10


	//   ....[2]....
        /*004c*/ 	.word	0x00002260


	//   ....[3]....
        /*0050*/ 	.word	0x000041c0


	//   ....[4]....
        /*0054*/ 	.word	0x000041e0


	//   ....[5]....
        /*0058*/ 	.word	0x00004210


	//   ....[6]....
        /*005c*/ 	.word	0x00004b10


	//   ....[7]....
        /*0060*/ 	.word	0x00004b30


	//   ....[8]....
        /*0064*/ 	.word	0x00004c00


	//   ....[9]....
        /*0068*/ 	.word	0x00004ce0


	//   ....[10]....
        /*006c*/ 	.word	0x00004d00


	//   ....[11]....
        /*0070*/ 	.word	0x00004dc0


	//   ....[12]....
        /*0074*/ 	.word	0x00004ec0


	//   ....[13]....
        /*0078*/ 	.word	0x00004ee0


	//   ....[14]....
        /*007c*/ 	.word	0x00005010


	//   ....[15]....
        /*0080*/ 	.word	0x00005190


	//   ....[16]....
        /*0084*/ 	.word	0x000051a0


	//   ....[17]....
        /*0088*/ 	.word	0x000052c0


	//----- nvinfo : EIATTR_COOP_GROUP_MASK_REGIDS
	.align		4
.L_39:
        /*008c*/ 	.byte	0x04, 0x29
        /*008e*/ 	.short	(.L_41 - .L_40)


	//   ....[0]....
.L_40:
        /*0090*/ 	.word	0xffffffff


	//   ....[1]....
        /*0094*/ 	.word	0xffffffff


	//   ....[2]....
        /*0098*/ 	.word	0xffffffff


	//   ....[3]....
        /*009c*/ 	.word	0xffffffff


	//   ....[4]....
        /*00a0*/ 	.word	0xffffffff


	//   ....[5]....
        /*00a4*/ 	.word	0xffffffff


	//   ....[6]....
        /*00a8*/ 	.word	0xffffffff


	//   ....[7]....
        /*00ac*/ 	.word	0xffffffff


	//   ....[8]....
        /*00b0*/ 	.word	0xffffffff


	//   ....[9]....
        /*00b4*/ 	.word	0xffffffff


	//   ....[10]....
        /*00b8*/ 	.word	0xffffffff


	//   ....[11]....
        /*00bc*/ 	.word	0xffffffff


	//   ....[12]....
        /*00c0*/ 	.word	0xffffffff


	//   ....[13]....
        /*00c4*/ 	.word	0xffffffff


	//----- nvinfo : EIATTR_COOP_GROUP_INSTR_OFFSETS
	.align		4
.L_41:
        /*00c8*/ 	.byte	0x04, 0x28
        /*00ca*/ 	.short	(.L_43 - .L_42)


	//   ....[0]....
.L_42:
        /*00cc*/ 	.word	0x000000c0


	//   ....[1]....
        /*00d0*/ 	.word	0x00000500


	//   ....[2]....
        /*00d4*/ 	.word	0x000006e0


	//   ....[3]....
        /*00d8*/ 	.word	0x00000870


	//   ....[4]....
        /*00dc*/ 	.word	0x00000960


	//   ....[5]....
        /*00e0*/ 	.word	0x00000ac0


	//   ....[6]....
        /*00e4*/ 	.word	0x00000c50


	//   ....[7]....
        /*00e8*/ 	.word	0x00000e90


	//   ....[8]....
        /*00ec*/ 	.word	0x00002140


	//   ....[9]....
        /*00f0*/ 	.word	0x00002fb0


	//   ....[10]....
        /*00f4*/ 	.word	0x00003480


	//   ....[11]....
        /*00f8*/ 	.word	0x000034b0


	//   ....[12]....
        /*00fc*/ 	.word	0x000040c0


	//   ....[13]....
        /*0100*/ 	.word	0x000042d0


	//----- nvinfo : EIATTR_VRC_CTA_INIT_COUNT
	.align		4
.L_43:
        /*0104*/ 	.byte	0x02, 0x4a
        /*0106*/ 	.byte	0x80
	.zero		1


	//----- nvinfo : EIATTR_SYSCALL_OFFSETS
	.align		4
        /*0108*/ 	.byte	0x04, 0x46
        /*010a*/ 	.short	(.L_45 - .L_44)


	//   ....[0]....
.L_44:
        /*010c*/ 	.word	0x00005df0


	//   ....[1]....
        /*0110*/ 	.word	0x00005ee0


	//   ....[2]....
        /*0114*/ 	.word	0x00006620


	//   ....[3]....
        /*0118*/ 	.word	0x00006f40


	//   ....[4]....
        /*011c*/ 	.word	0x00007800


	//   ....[5]....
        /*0120*/ 	.word	0x000080c0


	//----- nvinfo : EIATTR_MBARRIER_INSTR_OFFSETS
	.align		4
.L_45:
        /*0124*/ 	.byte	0x04, 0x39
        /*0126*/ 	.short	(.L_47 - .L_46)


	//   ....[0]....
.L_46:
        /*0128*/ 	.word	0x00000630
        /*012c*/ 	.word	0x000000ff
        /*0130*/ 	.word	0x00000000
        /*0134*/ 	.short	0x0100
        /*0136*/ 	.byte	0x07
	.zero		1


	//   ....[1]....
        /*0138*/ 	.word	0x00000640
        /*013c*/ 	.word	0x000000ff
        /*0140*/ 	.word	0x00000028
        /*0144*/ 	.short	0x0100
        /*0146*/ 	.byte	0x07
	.zero		1


	//   ....[2]....
        /*0148*/ 	.word	0x00000650
        /*014c*/ 	.word	0x000000ff
        /*0150*/ 	.word	0x00000008
        /*0154*/ 	.short	0x0100
        /*0156*/ 	.byte	0x07
	.zero		1


	//   ....[3]....
        /*0158*/ 	.word	0x00000660
        /*015c*/ 	.word	0x000000ff
        /*0160*/ 	.word	0x00000030
        /*0164*/ 	.short	0x0100
        /*0166*/ 	.byte	0x07
	.zero		1


	//   ....[4]....
        /*0168*/ 	.word	0x00000670
        /*016c*/ 	.word	0x000000ff
        /*0170*/ 	.word	0x00000010
        /*0174*/ 	.short	0x0100
        /*0176*/ 	.byte	0x07
	.zero		1


	//   ....[5]....
        /*0178*/ 	.word	0x00000680
        /*017c*/ 	.word	0x000000ff
        /*0180*/ 	.word	0x00000038
        /*0184*/ 	.short	0x0100
        /*0186*/ 	.byte	0x07
	.zero		1


	//   ....[6]....
        /*0188*/ 	.word	0x00000690
        /*018c*/ 	.word	0x000000ff
        /*0190*/ 	.word	0x00000018
        /*0194*/ 	.short	0x0100
        /*0196*/ 	.byte	0x07
	.zero		1


	//   ....[7]....
        /*0198*/ 	.word	0x000006a0
        /*019c*/ 	.word	0x000000ff
        /*01a0*/ 	.word	0x00000040
        /*01a4*/ 	.short	0x0100
        /*01a6*/ 	.byte	0x07
	.zero		1


	//   ....[8]....
        /*01a8*/ 	.word	0x000006b0
        /*01ac*/ 	.word	0x000000ff
        /*01b0*/ 	.word	0x00000020
        /*01b4*/ 	.short	0x0100
        /*01b6*/ 	.byte	0x07
	.zero		1


	//   ....[9]....
        /*01b8*/ 	.word	0x000006c0
        /*01bc*/ 	.word	0x000000ff
        /*01c0*/ 	.word	0x00000048
        /*01c4*/ 	.short	0x0100
        /*01c6*/ 	.byte	0x07
	.zero		1


	//   ....[10]....
        /*01c8*/ 	.word	0x000007e0
        /*01cc*/ 	.word	0x000000ff
        /*01d0*/ 	.word	0x00000050
        /*01d4*/ 	.short	0x0100
        /*01d6*/ 	.byte	0x07
	.zero		1


	//   ....[11]....
        /*01d8*/ 	.word	0x000007f0
        /*01dc*/ 	.word	0x000000ff
        /*01e0*/ 	.word	0x00000070
        /*01e4*/ 	.short	0x0100
        /*01e6*/ 	.byte	0x07
	.zero		1


	//   ....[12]....
        /*01e8*/ 	.word	0x00000800
        /*01ec*/ 	.word	0x000000ff
        /*01f0*/ 	.word	0x00000058
        /*01f4*/ 	.short	0x0100
        /*01f6*/ 	.byte	0x07
	.zero		1


	//   ....[13]....
        /*01f8*/ 	.word	0x00000810
        /*01fc*/ 	.word	0x000000ff
        /*0200*/ 	.word	0x00000078
        /*0204*/ 	.short	0x0100
        /*0206*/ 	.byte	0x07
	.zero		1


	//   ....[14]....
        /*0208*/ 	.word	0x00000820
        /*020c*/ 	.word	0x000000ff
        /*0210*/ 	.word	0x00000060
        /*0214*/ 	.short	0x0100
        /*0216*/ 	.byte	0x07
	.zero		1


	//   ....[15]....
        /*0218*/ 	.word	0x00000830
        /*021c*/ 	.word	0x000000ff
        /*0220*/ 	.word	0x00000080
        /*0224*/ 	.short	0x0100
        /*0226*/ 	.byte	0x07
	.zero		1


	//   ....[16]....
        /*0228*/ 	.word	0x00000840
        /*022c*/ 	.word	0x000000ff
        /*0230*/ 	.word	0x00000068
        /*0234*/ 	.short	0x0100
        /*0236*/ 	.byte	0x07
	.zero		1


	//   ....[17]....
        /*0238*/ 	.word	0x00000850
        /*023c*/ 	.word	0x000000ff
        /*0240*/ 	.word	0x00000088
        /*0244*/ 	.short	0x0100
        /*0246*/ 	.byte	0x07
	.zero		1


	//   ....[18]....
        /*0248*/ 	.word	0x00000930
        /*024c*/ 	.word	0x000000ff
        /*0250*/ 	.word	0x00000090
        /*0254*/ 	.short	0x0100
        /*0256*/ 	.byte	0x06
	.zero		1


	//   ....[19]....
        /*0258*/ 	.word	0x00000940
        /*025c*/ 	.word	0x000000ff
        /*0260*/ 	.word	0x00000098
        /*0264*/ 	.short	0x0100
        /*0266*/ 	.byte	0x06
	.zero		1


	//   ....[20]....
        /*0268*/ 	.word	0x00000a70
        /*026c*/ 	.word	0x000000ff
        /*0270*/ 	.word	0x000000a0
        /*0274*/ 	.short	0x0100
        /*0276*/ 	.byte	0x06
	.zero		1


	//   ....[21]....
        /*0278*/ 	.word	0x00000a80
        /*027c*/ 	.word	0x000000ff
        /*0280*/ 	.word	0x000000b0
        /*0284*/ 	.short	0x0100
        /*0286*/ 	.byte	0x06
	.zero		1


	//   ....[22]....
        /*0288*/ 	.word	0x00000a90
        /*028c*/ 	.word	0x000000ff
        /*0290*/ 	.word	0x000000a8
        /*0294*/ 	.short	0x0100
        /*0296*/ 	.byte	0x06
	.zero		1


	//   ....[23]....
        /*0298*/ 	.word	0x00000aa0
        /*029c*/ 	.word	0x000000ff
        /*02a0*/ 	.word	0x000000b8
        /*02a4*/ 	.short	0x0100
        /*02a6*/ 	.byte	0x06
	.zero		1


	//   ....[24]....
        /*02a8*/ 	.word	0x00000bc0
        /*02ac*/ 	.word	0x000000ff
        /*02b0*/ 	.word	0x000000c0
        /*02b4*/ 	.short	0x0100
        /*02b6*/ 	.byte	0x07
	.zero		1


	//   ....[25]....
        /*02b8*/ 	.word	0x00000bd0
        /*02bc*/ 	.word	0x000000ff
        /*02c0*/ 	.word	0x000000e0
        /*02c4*/ 	.short	0x0100
        /*02c6*/ 	.byte	0x07
	.zero		1


	//   ....[26]....
        /*02c8*/ 	.word	0x00000be0
        /*02cc*/ 	.word	0x000000ff
        /*02d0*/ 	.word	0x000000c8
        /*02d4*/ 	.short	0x0100
        /*02d6*/ 	.byte	0x07
	.zero		1


	//   ....[27]....
        /*02d8*/ 	.word	0x00000bf0
        /*02dc*/ 	.word	0x000000ff
        /*02e0*/ 	.word	0x000000e8
        /*02e4*/ 	.short	0x0100
        /*02e6*/ 	.byte	0x07
	.zero		1


	//   ....[28]....
        /*02e8*/ 	.word	0x00000c00
        /*02ec*/ 	.word	0x000000ff
        /*02f0*/ 	.word	0x000000d0
        /*02f4*/ 	.short	0x0100
        /*02f6*/ 	.byte	0x07
	.zero		1


	//   ....[29]....
        /*02f8*/ 	.word	0x00000c10
        /*02fc*/ 	.word	0x000000ff
        /*0300*/ 	.word	0x000000f0
        /*0304*/ 	.short	0x0100
        /*0306*/ 	.byte	0x07
	.zero		1


	//   ....[30]....
        /*0308*/ 	.word	0x00000c20
        /*030c*/ 	.word	0x000000ff
        /*0310*/ 	.word	0x000000d8
        /*0314*/ 	.short	0x0100
        /*0316*/ 	.byte	0x07
	.zero		1


	//   ....[31]....
        /*0318*/ 	.word	0x00000c30
        /*031c*/ 	.word	0x000000ff
        /*0320*/ 	.word	0x000000f8
        /*0324*/ 	.short	0x0100
        /*0326*/ 	.byte	0x07
	.zero		1


	//   ....[32]....
        /*0328*/ 	.word	0x00000d20
        /*032c*/ 	.word	0x000000ff
        /*0330*/ 	.word	0x00000100
        /*0334*/ 	.short	0x0100
        /*0336*/ 	.byte	0x06
	.zero		1


	//   ....[33]....
        /*0338*/ 	.word	0x00000d30
        /*033c*/ 	.word	0x000000ff
        /*0340*/ 	.word	0x00000110
        /*0344*/ 	.short	0x0100
        /*0346*/ 	.byte	0x06
	.zero		1


	//   ....[34]....
        /*0348*/ 	.word	0x00000d40
        /*034c*/ 	.word	0x000000ff
        /*0350*/ 	.word	0x00000108
        /*0354*/ 	.short	0x0100
        /*0356*/ 	.byte	0x06
	.zero		1


	//   ....[35]....
        /*0358*/ 	.word	0x00000d50
        /*035c*/ 	.word	0x000000ff
        /*0360*/ 	.word	0x00000118
        /*0364*/ 	.short	0x0100
        /*0366*/ 	.byte	0x06
	.zero		1


	//   ....[36]....
        /*0368*/ 	.word	0x00000e50
        /*036c*/ 	.word	0x000000ff
        /*0370*/ 	.word	0x00000120
        /*0374*/ 	.short	0x0100
        /*0376*/ 	.byte	0x05
	.zero		1


	//   ....[37]....
        /*0378*/ 	.word	0x00001920
        /*037c*/ 	.word	0x00000003
        /*0380*/ 	.word	0x00000110
        /*0384*/ 	.short	0x010a
        /*0386*/ 	.byte	0xff
	.zero		1


	//   ....[38]....
        /*0388*/ 	.word	0x00001950
        /*038c*/ 	.word	0x00000003
        /*0390*/ 	.word	0x00000100
        /*0394*/ 	.short	0x0101
        /*0396*/ 	.byte	0xff
	.zero		1


	//   ....[39]....
        /*0398*/ 	.word	0x00001a50
        /*039c*/ 	.word	0x000000ff
        /*03a0*/ 	.word	0x00000028
        /*03a4*/ 	.short	0x010a
        /*03a6*/ 	.byte	0x08
	.zero		1


	//   ....[40]....
        /*03a8*/ 	.word	0x00001b20
        /*03ac*/ 	.word	0x000000ff
        /*03b0*/ 	.word	0x00000028
        /*03b4*/ 	.short	0x010a
        /*03b6*/ 	.byte	0x21
	.zero		1


	//   ....[41]....
        /*03b8*/ 	.word	0x00001cd0
        /*03bc*/ 	.word	0x000000ff
        /*03c0*/ 	.word	0x00000028
        /*03c4*/ 	.short	0x010a
        /*03c6*/ 	.byte	0x08
	.zero		1


	//   ....[42]....
        /*03c8*/ 	.word	0x00001de0
        /*03cc*/ 	.word	0x000000ff
        /*03d0*/ 	.word	0x00000098
        /*03d4*/ 	.short	0x0101
        /*03d6*/ 	.byte	0x04
	.zero		1


	//   ....[43]....
        /*03d8*/ 	.word	0x00001e00
        /*03dc*/ 	.word	0x000000ff
        /*03e0*/ 	.word	0x00000028
        /*03e4*/ 	.short	0x010a
        /*03e6*/ 	.byte	0x08
	.zero		1


	//   ....[44]....
        /*03e8*/ 	.word	0x00001e80
        /*03ec*/ 	.word	0x000000ff
        /*03f0*/ 	.word	0x00000028
        /*03f4*/ 	.short	0x010a
        /*03f6*/ 	.byte	0x11
	.zero		1


	//   ....[45]....
        /*03f8*/ 	.word	0x00002010
        /*03fc*/ 	.word	0x000000ff
        /*0400*/ 	.word	0x00000028
        /*0404*/ 	.short	0x010a
        /*0406*/ 	.byte	0x08
	.zero		1


	//   ....[46]....
        /*0408*/ 	.word	0x00002170
        /*040c*/ 	.word	0x00000002
        /*0410*/ 	.word	0x000000a0
        /*0414*/ 	.short	0x010a
        /*0416*/ 	.byte	0xff
	.zero		1


	//   ....[47]....
        /*0418*/ 	.word	0x00002230
        /*041c*/ 	.word	0x00000002
        /*0420*/ 	.word	0x00000000
        /*0424*/ 	.short	0x0101
        /*0426*/ 	.byte	0xff
	.zero		1


	//   ....[48]....
        /*0428*/ 	.word	0x00002790
        /*042c*/ 	.word	0x000000ff
        /*0430*/ 	.word	0x00000000
        /*0434*/ 	.short	0x010a
        /*0436*/ 	.byte	0x05
	.zero		1


	//   ....[49]....
        /*0438*/ 	.word	0x00002820
        /*043c*/ 	.word	0x000000ff
        /*0440*/ 	.word	0x00000000
        /*0444*/ 	.short	0x010a
        /*0446*/ 	.byte	0x05
	.zero		1


	//   ....[50]....
        /*0448*/ 	.word	0x000028b0
        /*044c*/ 	.word	0x000000ff
        /*0450*/ 	.word	0x00000000
        /*0454*/ 	.short	0x010a
        /*0456*/ 	.byte	0x05
	.zero		1


	//   ....[51]....
        /*0458*/ 	.word	0x00002940
        /*045c*/ 	.word	0x000000ff
        /*0460*/ 	.word	0x00000000
        /*0464*/ 	.short	0x010a
        /*0466*/ 	.byte	0x05
	.zero		1


	//   ....[52]....
        /*0468*/ 	.word	0x000029e0
        /*046c*/ 	.word	0x00000000
        /*0470*/ 	.word	0x00000000
        /*0474*/ 	.short	0x010a
        /*0476*/ 	.byte	0xff
	.zero		1


	//   ....[53]....
        /*0478*/ 	.word	0x00002b10
        /*047c*/ 	.word	0x00000000
        /*0480*/ 	.word	0x00000100
        /*0484*/ 	.short	0x010a
        /*0486*/ 	.byte	0xff
	.zero		1


	//   ....[54]....
        /*0488*/ 	.word	0x00002b80
        /*048c*/ 	.word	0x00000004
        /*0490*/ 	.word	0x00000000
        /*0494*/ 	.short	0x0101
        /*0496*/ 	.byte	0xff
	.zero		1


	//   ....[55]....
        /*0498*/ 	.word	0x00002ba0
        /*049c*/ 	.word	0x000000ff
        /*04a0*/ 	.word	0x000000b0
        /*04a4*/ 	.short	0x010a
        /*04a6*/ 	.byte	0x05
	.zero		1


	//   ....[56]....
        /*04a8*/ 	.word	0x00002cc0
        /*04ac*/ 	.word	0x00000000
        /*04b0*/ 	.word	0x000000a0
        /*04b4*/ 	.short	0x010a
        /*04b6*/ 	.byte	0xff
	.zero		1


	//   ....[57]....
        /*04b8*/ 	.word	0x00002dc0
        /*04bc*/ 	.word	0x00000000
        /*04c0*/ 	.word	0x00000000
        /*04c4*/ 	.short	0x0101
        /*04c6*/ 	.byte	0xff
	.zero		1


	//   ....[58]....
        /*04c8*/ 	.word	0x00002e50
        /*04cc*/ 	.word	0x000000ff
        /*04d0*/ 	.word	0x000000b0
        /*04d4*/ 	.short	0x0106
        /*04d6*/ 	.byte	0x05
	.zero		1


	//   ....[59]....
        /*04d8*/ 	.word	0x00002e70
        /*04dc*/ 	.word	0x000000ff
        /*04e0*/ 	.word	0x000000b0
        /*04e4*/ 	.short	0x010a
        /*04e6*/ 	.byte	0x05
	.zero		1


	//   ....[60]....
        /*04e8*/ 	.word	0x00002f00
        /*04ec*/ 	.word	0x000000ff
        /*04f0*/ 	.word	0x000000b0
        /*04f4*/ 	.short	0x0106
        /*04f6*/ 	.byte	0x04
	.zero		1


	//   ....[61]....
        /*04f8*/ 	.word	0x00002f40
        /*04fc*/ 	.word	0x00000000
        /*0500*/ 	.word	0x000000b0
        /*0504*/ 	.short	0x010a
        /*0506*/ 	.byte	0xff
	.zero		1


	//   ....[62]....
        /*0508*/ 	.word	0x00003180
        /*050c*/ 	.word	0x000000ff
        /*0510*/ 	.word	0x00000008
        /*0514*/ 	.short	0x010a
        /*0516*/ 	.byte	0x04
	.zero		1


	//   ....[63]....
        /*0518*/ 	.word	0x000031a0
        /*051c*/ 	.word	0x000000ff
        /*0520*/ 	.word	0x00000008
        /*0524*/ 	.short	0x010a
        /*0526*/ 	.byte	0x04
	.zero		1


	//   ....[64]....
        /*0528*/ 	.word	0x00003330
        /*052c*/ 	.word	0x000000ff
        /*0530*/ 	.word	0x00000008
        /*0534*/ 	.short	0x010a
        /*0536*/ 	.byte	0x04
	.zero		1


	//   ....[65]....
        /*0538*/ 	.word	0x00003350
        /*053c*/ 	.word	0x000000ff
        /*0540*/ 	.word	0x00000008
        /*0544*/ 	.short	0x010a
        /*0546*/ 	.byte	0x04
	.zero		1


	//   ....[66]....
        /*0548*/ 	.word	0x00003410
        /*054c*/ 	.word	0x000000ff
        /*0550*/ 	.word	0x00000000
        /*0554*/ 	.short	0x0101
        /*0556*/ 	.byte	0x05
	.zero		1


	//   ....[67]....
        /*0558*/ 	.word	0x00003740
        /*055c*/ 	.word	0x00000000
        /*0560*/ 	.word	0x000000a0
        /*0564*/ 	.short	0x010a
        /*0566*/ 	.byte	0xff
	.zero		1


	//   ....[68]....
        /*0568*/ 	.word	0x00003800
        /*056c*/ 	.word	0x00000000
        /*0570*/ 	.word	0x00000000
        /*0574*/ 	.short	0x0101
        /*0576*/ 	.byte	0xff
	.zero		1


	//   ....[69]....
        /*0578*/ 	.word	0x000038c0
        /*057c*/ 	.word	0x000000ff
        /*0580*/ 	.word	0x00000000
        /*0584*/ 	.short	0x010a
        /*0586*/ 	.byte	0x06
	.zero		1


	//   ....[70]....
        /*0588*/ 	.word	0x000038d0
        /*058c*/ 	.word	0x000000ff
        /*0590*/ 	.word	0x000000e0
        /*0594*/ 	.short	0x010a
        /*0596*/ 	.byte	0x07
	.zero		1


	//   ....[71]....
        /*0598*/ 	.word	0x00003980
        /*059c*/ 	.word	0x000000ff
        /*05a0*/ 	.word	0x00000000
        /*05a4*/ 	.short	0x010a
        /*05a6*/ 	.byte	0x06
	.zero		1


	//   ....[72]....
        /*05a8*/ 	.word	0x00003ab0
        /*05ac*/ 	.word	0x000000ff
        /*05b0*/ 	.word	0x00000000
        /*05b4*/ 	.short	0x010a
        /*05b6*/ 	.byte	0x1e
	.zero		1


	//   ....[73]....
        /*05b8*/ 	.word	0x00003db0
        /*05bc*/ 	.word	0x000000ff
        /*05c0*/ 	.word	0x00000000
        /*05c4*/ 	.short	0x010a
        /*05c6*/ 	.byte	0x07
	.zero		1


	//   ....[74]....
        /*05c8*/ 	.word	0x00003e40
        /*05cc*/ 	.word	0x000000ff
        /*05d0*/ 	.word	0x00000000
        /*05d4*/ 	.short	0x010a
        /*05d6*/ 	.byte	0x07
	.zero		1


	//   ....[75]....
        /*05d8*/ 	.word	0x00003ed0
        /*05dc*/ 	.word	0x000000ff
        /*05e0*/ 	.word	0x00000000
        /*05e4*/ 	.short	0x010a
        /*05e6*/ 	.byte	0x07
	.zero		1


	//   ....[76]....
        /*05e8*/ 	.word	0x00003f70
        /*05ec*/ 	.word	0x00000000
        /*05f0*/ 	.word	0x00000000
        /*05f4*/ 	.short	0x010a
        /*05f6*/ 	.byte	0xff
	.zero		1


	//   ....[77]....
        /*05f8*/ 	.word	0x00003fb0
        /*05fc*/ 	.word	0x00000000
        /*0600*/ 	.word	0x00000000
        /*0604*/ 	.short	0x010a
        /*0606*/ 	.byte	0xff
	.zero		1


	//   ....[78]....
        /*0608*/ 	.word	0x00004020
        /*060c*/ 	.word	0x000000ff
        /*0610*/ 	.word	0x00000000
        /*0614*/ 	.short	0x0101
        /*0616*/ 	.byte	0x06
	.zero		1


	//   ....[79]....
        /*0618*/ 	.word	0x00004060
        /*061c*/ 	.word	0x000000ff
        /*0620*/ 	.word	0x00000120
        /*0624*/ 	.short	0x010a
        /*0626*/ 	.byte	0x05
	.zero		1


	//   ....[80]....
        /*0628*/ 	.word	0x000040b0
        /*062c*/ 	.word	0x000000ff
        /*0630*/ 	.word	0x00000000
        /*0634*/ 	.short	0x0101
        /*0636*/ 	.byte	0x06
	.zero		1


	//   ....[81]....
        /*0638*/ 	.word	0x000044b0
        /*063c*/ 	.word	0x00000000
        /*0640*/ 	.word	0x000000a0
        /*0644*/ 	.short	0x010a
        /*0646*/ 	.byte	0xff
	.zero		1


	//   ....[82]....
        /*0648*/ 	.word	0x00004570
        /*064c*/ 	.word	0x00000000
        /*0650*/ 	.word	0x00000000
        /*0654*/ 	.short	0x0101
        /*0656*/ 	.byte	0xff
	.zero		1


	//   ....[83]....
        /*0658*/ 	.word	0x00004890
        /*065c*/ 	.word	0x000000ff
        /*0660*/ 	.word	0x00000098
        /*0664*/ 	.short	0x010a
        /*0666*/ 	.byte	0x05
	.zero		1


	//   ....[84]....
        /*0668*/ 	.word	0x00004a90
        /*066c*/ 	.word	0x000000ff
        /*0670*/ 	.word	0x00000070
        /*0674*/ 	.short	0x010a
        /*0676*/ 	.byte	0x05
	.zero		1


	//   ....[85]....
        /*0678*/ 	.word	0x00004c80
        /*067c*/ 	.word	0x000000ff
        /*0680*/ 	.word	0x00000050
        /*0684*/ 	.short	0x010b
        /*0686*/ 	.byte	0x05
	.zero		1


	//   ....[86]....
        /*0688*/ 	.word	0x00004c90
        /*068c*/ 	.word	0x000000ff
        /*0690*/ 	.word	0x00000000
        /*0694*/ 	.short	0x0101
        /*0696*/ 	.byte	0x07
	.zero		1


	//   ....[87]....
        /*0698*/ 	.word	0x00004cb0
        /*069c*/ 	.word	0x000000ff
        /*06a0*/ 	.word	0x00000078
        /*06a4*/ 	.short	0x010a
        /*06a6*/ 	.byte	0x05
	.zero		1


	//   ....[88]....
        /*06a8*/ 	.word	0x00004e60
        /*06ac*/ 	.word	0x000000ff
        /*06b0*/ 	.word	0x00000058
        /*06b4*/ 	.short	0x010b
        /*06b6*/ 	.byte	0x05
	.zero		1


	//   ....[89]....
        /*06b8*/ 	.word	0x00004e70
        /*06bc*/ 	.word	0x000000ff
        /*06c0*/ 	.word	0x00000000
        /*06c4*/ 	.short	0x0101
        /*06c6*/ 	.byte	0x07
	.zero		1


	//   ....[90]....
        /*06c8*/ 	.word	0x00004e80
        /*06cc*/ 	.word	0x000000ff
        /*06d0*/ 	.word	0x00000080
        /*06d4*/ 	.short	0x010a
        /*06d6*/ 	.byte	0x05
	.zero		1


	//   ....[91]....
        /*06d8*/ 	.word	0x000050b0
        /*06dc*/ 	.word	0x000000ff
        /*06e0*/ 	.word	0x00000060
        /*06e4*/ 	.short	0x010b
        /*06e6*/ 	.byte	0x05
	.zero		1


	//   ....[92]....
        /*06e8*/ 	.word	0x00005120
        /*06ec*/ 	.word	0x000000ff
        /*06f0*/ 	.word	0x00000000
        /*06f4*/ 	.short	0x0101
        /*06f6*/ 	.byte	0x07
	.zero		1


	//   ....[93]....
        /*06f8*/ 	.word	0x00005160
        /*06fc*/ 	.word	0x000000ff
        /*0700*/ 	.word	0x00000088
        /*0704*/ 	.short	0x010a
        /*0706*/ 	.byte	0x05
	.zero		1


	//   ....[94]....
        /*0708*/ 	.word	0x00005390
        /*070c*/ 	.word	0x000000ff
        /*0710*/ 	.word	0x00000068
        /*0714*/ 	.short	0x010b
        /*0716*/ 	.byte	0x05
	.zero		1


	//   ....[95]....
        /*0718*/ 	.word	0x000053b0
        /*071c*/ 	.word	0x000000ff
        /*0720*/ 	.word	0x00000000
        /*0724*/ 	.short	0x0101
        /*0726*/ 	.byte	0x06
	.zero		1


	//   ....[96]....
        /*0728*/ 	.word	0x000053e0
        /*072c*/ 	.word	0x000000ff
        /*0730*/ 	.word	0x00000070
        /*0734*/ 	.short	0x010a
        /*0736*/ 	.byte	0x05
	.zero		1


	//   ....[97]....
        /*0738*/ 	.word	0x00005400
        /*073c*/ 	.word	0x000000ff
        /*0740*/ 	.word	0x00000078
        /*0744*/ 	.short	0x010a
        /*0746*/ 	.byte	0x05
	.zero		1


	//   ....[98]....
        /*0748*/ 	.word	0x00005420
        /*074c*/ 	.word	0x000000ff
        /*0750*/ 	.word	0x00000080
        /*0754*/ 	.short	0x010a
        /*0756*/ 	.byte	0x05
	.zero		1


	//   ....[99]....
        /*0758*/ 	.word	0x00005460
        /*075c*/ 	.word	0x00000000
        /*0760*/ 	.word	0x00000088
        /*0764*/ 	.short	0x010a
        /*0766*/ 	.byte	0xff
	.zero		1


	//   ....[100]....
        /*0768*/ 	.word	0x000057b0
        /*076c*/ 	.word	0x00000000
        /*0770*/ 	.word	0x000000a0
        /*0774*/ 	.short	0x010a
        /*0776*/ 	.byte	0xff
	.zero		1


	//   ....[101]....
        /*0778*/ 	.word	0x000058c0
        /*077c*/ 	.word	0x00000000
        /*0780*/ 	.word	0x00000000
        /*0784*/ 	.short	0x0101
        /*0786*/ 	.byte	0xff
	.zero		1


	//   ....[102]....
        /*0788*/ 	.word	0x000062e0
        /*078c*/ 	.word	0x000000ff
        /*0790*/ 	.word	0x00000050
        /*0794*/ 	.short	0x010a
        /*0796*/ 	.byte	0x30
	.zero		1


	//   ....[103]....
        /*0798*/ 	.word	0x00006320
        /*079c*/ 	.word	0x0000004a
        /*07a0*/ 	.word	0x000000c0
        /*07a4*/ 	.short	0x010a
        /*07a6*/ 	.byte	0xff
	.zero		1


	//   ....[104]....
        /*07a8*/ 	.word	0x00006430
        /*07ac*/ 	.word	0x000000ff
        /*07b0*/ 	.word	0x00000050
        /*07b4*/ 	.short	0x010a
        /*07b6*/ 	.byte	0x30
	.zero		1


	//   ....[105]....
        /*07b8*/ 	.word	0x00006500
        /*07bc*/ 	.word	0x0000004a
        /*07c0*/ 	.word	0x000000c0
        /*07c4*/ 	.short	0x010a
        /*07c6*/ 	.byte	0xff
	.zero		1


	//   ....[106]....
        /*07c8*/ 	.word	0x00006cb0
        /*07cc*/ 	.word	0x00000000
        /*07d0*/ 	.word	0x00000000
        /*07d4*/ 	.short	0x0101
        /*07d6*/ 	.byte	0xff
	.zero		1


	//   ....[107]....
        /*07d8*/ 	.word	0x00006cc0
        /*07dc*/ 	.word	0x00000003
        /*07e0*/ 	.word	0x00000050
        /*07e4*/ 	.short	0x010a
        /*07e6*/ 	.byte	0xff
	.zero		1


	//   ....[108]....
        /*07e8*/ 	.word	0x00006d80
        /*07ec*/ 	.word	0x00000003
        /*07f0*/ 	.word	0x00000050
        /*07f4*/ 	.short	0x010a
        /*07f6*/ 	.byte	0xff
	.zero		1


	//   ....[109]....
        /*07f8*/ 	.word	0x00007570
        /*07fc*/ 	.word	0x00000052
        /*0800*/ 	.word	0x00000000
        /*0804*/ 	.short	0x0101
        /*0806*/ 	.byte	0xff
	.zero		1


	//   ....[110]....
        /*0808*/ 	.word	0x00007590
        /*080c*/ 	.word	0x00000053
        /*0810*/ 	.word	0x00000050
        /*0814*/ 	.short	0x010a
        /*0816*/ 	.byte	0xff
	.zero		1


	//   ....[111]....
        /*0818*/ 	.word	0x00007640
        /*081c*/ 	.word	0x00000053
        /*0820*/ 	.word	0x00000050
        /*0824*/ 	.short	0x010a
        /*0826*/ 	.byte	0xff
	.zero		1


	//   ....[112]....
        /*0828*/ 	.word	0x00007e30
        /*082c*/ 	.word	0x00000052
        /*0830*/ 	.word	0x00000000
        /*0834*/ 	.short	0x0101
        /*0836*/ 	.byte	0xff
	.zero		1


	//   ....[113]....
        /*0838*/ 	.word	0x00007e50
        /*083c*/ 	.word	0x00000058
        /*0840*/ 	.word	0x00000050
        /*0844*/ 	.short	0x010a
        /*0846*/ 	.byte	0xff
	.zero		1


	//   ....[114]....
        /*0848*/ 	.word	0x00007f00
        /*084c*/ 	.word	0x00000058
        /*0850*/ 	.word	0x00000050
        /*0854*/ 	.short	0x010a
        /*0856*/ 	.byte	0xff
	.zero		1


	//   ....[115]....
        /*0858*/ 	.word	0x000081b0
        /*085c*/ 	.word	0x0000004a
        /*0860*/ 	.word	0x00000000
        /*0864*/ 	.short	0x0101
        /*0866*/ 	.byte	0xff
	.zero		1


	//   ....[116]....
        /*0868*/ 	.word	0x00008740
        /*086c*/ 	.word	0x00000002
        /*0870*/ 	.word	0x00000000
        /*0874*/ 	.short	0x0101
        /*0876*/ 	.byte	0xff
	.zero		1


	//   ....[117]....
        /*0878*/ 	.word	0x000089b0
        /*087c*/ 	.word	0x000000ff
        /*0880*/ 	.word	0x00000000
        /*0884*/ 	.short	0x0101
        /*0886*/ 	.byte	0x04
	.zero		1


	//   ....[118]....
        /*0888*/ 	.word	0x000089d0
        /*088c*/ 	.word	0x00000003
        /*0890*/ 	.word	0x00000110
        /*0894*/ 	.short	0x010a
        /*0896*/ 	.byte	0xff
	.zero		1


	//   ....[119]....
        /*0898*/ 	.word	0x00008a30
        /*089c*/ 	.word	0x00000002
        /*08a0*/ 	.word	0x00000028
        /*08a4*/ 	.short	0x010a
        /*08a6*/ 	.byte	0xff
	.zero		1


	//   ....[120]....
        /*08a8*/ 	.word	0x00008a90
        /*08ac*/ 	.word	0x00000002
        /*08b0*/ 	.word	0x00000028
        /*08b4*/ 	.short	0x010a
        /*08b6*/ 	.byte	0xff
	.zero		1


	//   ....[121]....
        /*08b8*/ 	.word	0x00008ae0
        /*08bc*/ 	.word	0x00000002
        /*08c0*/ 	.word	0x000000a0
        /*08c4*/ 	.short	0x010a
        /*08c6*/ 	.byte	0xff
	.zero		1


	//   ....[122]....
        /*08c8*/ 	.word	0x00008b40
        /*08cc*/ 	.word	0x00000000
        /*08d0*/ 	.word	0x00000000
        /*08d4*/ 	.short	0x010a
        /*08d6*/ 	.byte	0xff
	.zero		1


	//   ....[123]....
        /*08d8*/ 	.word	0x00008ba0
        /*08dc*/ 	.word	0x00000000
        /*08e0*/ 	.word	0x00000000
        /*08e4*/ 	.short	0x010a
        /*08e6*/ 	.byte	0xff
	.zero		1


	//   ....[124]....
        /*08e8*/ 	.word	0x00008c00
        /*08ec*/ 	.word	0x00000000
        /*08f0*/ 	.word	0x00000000
        /*08f4*/ 	.short	0x010a
        /*08f6*/ 	.byte	0xff
	.zero		1


	//   ....[125]....
        /*08f8*/ 	.word	0x00008c60
        /*08fc*/ 	.word	0x00000000
        /*0900*/ 	.word	0x00000000
        /*0904*/ 	.short	0x010a
        /*0906*/ 	.byte	0xff
	.zero		1


	//   ....[126]....
        /*0908*/ 	.word	0x00008cb0
        /*090c*/ 	.word	0x00000000
        /*0910*/ 	.word	0x00000100
        /*0914*/ 	.short	0x010a
        /*0916*/ 	.byte	0xff
	.zero		1


	//   ....[127]....
        /*0918*/ 	.word	0x00008d10
        /*091c*/ 	.word	0x00000000
        /*0920*/ 	.word	0x000000b0
        /*0924*/ 	.short	0x010a
        /*0926*/ 	.byte	0xff
	.zero		1


	//   ....[128]....
        /*0928*/ 	.word	0x00008d60
        /*092c*/ 	.word	0x00000000
        /*0930*/ 	.word	0x000000a0
        /*0934*/ 	.short	0x010a
        /*0936*/ 	.byte	0xff
	.zero		1


	//   ....[129]....
        /*0938*/ 	.word	0x00008dc0
        /*093c*/ 	.word	0x00000000
        /*0940*/ 	.word	0x000000b0
        /*0944*/ 	.short	0x010a
        /*0946*/ 	.byte	0xff
	.zero		1


	//   ....[130]....
        /*0948*/ 	.word	0x00008e20
        /*094c*/ 	.word	0x00000004
        /*0950*/ 	.word	0x00000008
        /*0954*/ 	.short	0x010a
        /*0956*/ 	.byte	0xff
	.zero		1


	//   ....[131]....
        /*0958*/ 	.word	0x00008f00
        /*095c*/ 	.word	0x00000002
        /*0960*/ 	.word	0x00000008
        /*0964*/ 	.short	0x010a
        /*0966*/ 	.byte	0xff
	.zero		1


	//   ....[132]....
        /*0968*/ 	.word	0x00008f50
        /*096c*/ 	.word	0x00000000
        /*0970*/ 	.word	0x000000a0
        /*0974*/ 	.short	0x010a
        /*0976*/ 	.byte	0xff
	.zero		1


	//   ....[133]....
        /*0978*/ 	.word	0x00008fb0
        /*097c*/ 	.word	0x00000000
        /*0980*/ 	.word	0x000000e0
        /*0984*/ 	.short	0x010a
        /*0986*/ 	.byte	0xff
	.zero		1


	//   ....[134]....
        /*0988*/ 	.word	0x00009010
        /*098c*/ 	.word	0x00000000
        /*0990*/ 	.word	0x00000000
        /*0994*/ 	.short	0x010a
        /*0996*/ 	.byte	0xff
	.zero		1


	//   ....[135]....
        /*0998*/ 	.word	0x00009070
        /*099c*/ 	.word	0x00000000
        /*09a0*/ 	.word	0x00000000
        /*09a4*/ 	.short	0x010a
        /*09a6*/ 	.byte	0xff
	.zero		1


	//   ....[136]....
        /*09a8*/ 	.word	0x000090d0
        /*09ac*/ 	.word	0x00000000
        /*09b0*/ 	.word	0x00000000
        /*09b4*/ 	.short	0x010a
        /*09b6*/ 	.byte	0xff
	.zero		1


	//   ....[137]....
        /*09b8*/ 	.word	0x00009130
        /*09bc*/ 	.word	0x00000000
        /*09c0*/ 	.word	0x00000000
        /*09c4*/ 	.short	0x010a
        /*09c6*/ 	.byte	0xff
	.zero		1


	//   ....[138]....
        /*09c8*/ 	.word	0x00009190
        /*09cc*/ 	.word	0x00000000
        /*09d0*/ 	.word	0x00000120
        /*09d4*/ 	.short	0x010a
        /*09d6*/ 	.byte	0xff
	.zero		1


	//   ....[139]....
        /*09d8*/ 	.word	0x000091e0
        /*09dc*/ 	.word	0x00000000
        /*09e0*/ 	.word	0x000000a0
        /*09e4*/ 	.short	0x010a
        /*09e6*/ 	.byte	0xff
	.zero		1


	//   ....[140]....
        /*09e8*/ 	.word	0x00009240
        /*09ec*/ 	.word	0x00000000
        /*09f0*/ 	.word	0x00000098
        /*09f4*/ 	.short	0x010a
        /*09f6*/ 	.byte	0xff
	.zero		1


	//   ....[141]....
        /*09f8*/ 	.word	0x000092a0
        /*09fc*/ 	.word	0x00000003
        /*0a00*/ 	.word	0x00000070
        /*0a04*/ 	.short	0x010a
        /*0a06*/ 	.byte	0xff
	.zero		1


	//   ....[142]....
        /*0a08*/ 	.word	0x00009300
        /*0a0c*/ 	.word	0x00000003
        /*0a10*/ 	.word	0x00000078
        /*0a14*/ 	.short	0x010a
        /*0a16*/ 	.byte	0xff
	.zero		1


	//   ....[143]....
        /*0a18*/ 	.word	0x00009360
        /*0a1c*/ 	.word	0x00000003
        /*0a20*/ 	.word	0x00000080
        /*0a24*/ 	.short	0x010a
        /*0a26*/ 	.byte	0xff
	.zero		1


	//   ....[144]....
        /*0a28*/ 	.word	0x000093c0
        /*0a2c*/ 	.word	0x00000003
        /*0a30*/ 	.word	0x00000088
        /*0a34*/ 	.short	0x010a
        /*0a36*/ 	.byte	0xff
	.zero		1


	//   ....[145]....
        /*0a38*/ 	.word	0x00009420
        /*0a3c*/ 	.word	0x00000000
        /*0a40*/ 	.word	0x00000070
        /*0a44*/ 	.short	0x010a
        /*0a46*/ 	.byte	0xff
	.zero		1


	//   ....[146]....
        /*0a48*/ 	.word	0x00009480
        /*0a4c*/ 	.word	0x00000000
        /*0a50*/ 	.word	0x00000078
        /*0a54*/ 	.short	0x010a
        /*0a56*/ 	.byte	0xff
	.zero		1


	//   ....[147]....
        /*0a58*/ 	.word	0x000094e0
        /*0a5c*/ 	.word	0x00000000
        /*0a60*/ 	.word	0x00000080
        /*0a64*/ 	.short	0x010a
        /*0a66*/ 	.byte	0xff
	.zero		1


	//   ....[148]....
        /*0a68*/ 	.word	0x00009530
        /*0a6c*/ 	.word	0x00000000
        /*0a70*/ 	.word	0x000000a0
        /*0a74*/ 	.short	0x010a
        /*0a76*/ 	.byte	0xff
	.zero		1


	//   ....[149]....
        /*0a78*/ 	.word	0x00009590
        /*0a7c*/ 	.word	0x00000000
        /*0a80*/ 	.word	0x00000050
        /*0a84*/ 	.short	0x010a
        /*0a86*/ 	.byte	0xff
	.zero		1


	//   ....[150]....
        /*0a88*/ 	.word	0x000095e0
        /*0a8c*/ 	.word	0x0000004a
        /*0a90*/ 	.word	0x000000c0
        /*0a94*/ 	.short	0x010a
        /*0a96*/ 	.byte	0xff
	.zero		1


	//   ....[151]....
        /*0a98*/ 	.word	0x00009630
        /*0a9c*/ 	.word	0x00000003
        /*0aa0*/ 	.word	0x00000050
        /*0aa4*/ 	.short	0x010a
        /*0aa6*/ 	.byte	0xff
	.zero		1


	//   ....[152]....
        /*0aa8*/ 	.word	0x00009680
        /*0aac*/ 	.word	0x00000053
        /*0ab0*/ 	.word	0x00000050
        /*0ab4*/ 	.short	0x010a
        /*0ab6*/ 	.byte	0xff
	.zero		1


	//   ....[153]....
        /*0ab8*/ 	.word	0x000096d0
        /*0abc*/ 	.word	0x00000058
        /*0ac0*/ 	.word	0x00000050
        /*0ac4*/ 	.short	0x010a
        /*0ac6*/ 	.byte	0xff
	.zero		1


	//----- nvinfo : EIATTR_NUM_MBARRIERS
	.align		4
.L_47:
        /*0ac8*/ 	.byte	0x03, 0x38
        /*0aca*/ 	.short	0x0025


	//----- nvinfo : EIATTR_EXIT_INSTR_OFFSETS
	.align		4
        /*0acc*/ 	.byte	0x04, 0x1c
        /*0ace*/ 	.short	(.L_49 - .L_48)


	//   ....[0]....
.L_48:
        /*0ad0*/ 	.word	0x00002a10


	//   ....[1]....
        /*0ad4*/ 	.word	0x00002f10


	//   ....[2]....
        /*0ad8*/ 	.word	0x00002f70


	//   ....[3]....
        /*0adc*/ 	.word	0x000042e0


	//   ....[4]....
        /*0ae0*/ 	.word	0x00005490


	//   ....[5]....
        /*0ae4*/ 	.word	0x000054d0


	//   ....[6]....
        /*0ae8*/ 	.word	0x000088a0


	//   ....[7]....
        /*0aec*/ 	.word	0x00008920


	//   ....[8]....
        /*0af0*/ 	.word	0x00008950


	//   ....[9]....
        /*0af4*/ 	.word	0x000089c0


	//----- nvinfo : EIATTR_MAX_THREADS
	.align		4
.L_49:
        /*0af8*/ 	.byte	0x04, 0x05
        /*0afa*/ 	.short	(.L_51 - .L_50)
.L_50:
        /*0afc*/ 	.word	0x00000100
        /*0b00*/ 	.word	0x00000001
        /*0b04*/ 	.word	0x00000001


	//----- nvinfo : EIATTR_CRS_STACK_SIZE
	.align		4
.L_51:
        /*0b08*/ 	.byte	0x04, 0x1e
        /*0b0a*/ 	.short	(.L_53 - .L_52)
.L_52:
        /*0b0c*/ 	.word	0x00000000


	//----- nvinfo : EIATTR_CBANK_PARAM_SIZE
	.align		4
.L_53:
        /*0b10*/ 	.byte	0x03, 0x19
        /*0b12*/ 	.short	0x0800


	//----- nvinfo : EIATTR_PARAM_CBANK
	.align		4
        /*0b14*/ 	.byte	0x04, 0x0a
        /*0b16*/ 	.short	(.L_55 - .L_54)
	.align		4
.L_54:
        /*0b18*/ 	.word	index@(.nv.constant0._ZN7cutlass13device_kernelINS_4gemm6kernel13GemmUniversalIN4cute5tupleIJiiiiEEENS1_10collective13CollectiveMmaINS1_35MainloopSm100TmaUmmaWarpSpecializedILi5ELi2ELi4ENS5_IJNS4_1CILi2EEESB_NSA_ILi1EEEEEEEENS5_IJNSA_ILi128EEESF_NSA_ILi64EEEEEENS_6half_tENS5_IJSC_llEEESI_NS5_IJlSC_lEEENS4_8TiledMMAINS4_8MMA_AtomIJNS4_26SM100_MMA_F16BF16_2x1SM_SSISI_SI_fLi128ELi128ELNS4_4UMMA5MajorE1ELSP_0ELNSO_7ScaleInE0ELSQ_0EEEEEENS4_6LayoutINS5_IJSC_SC_SC_EEENS5_IJNSA_ILi0EEESV_SV_EEEEENS5_IJNS4_10UnderscoreESY_SY_EEEEENS4_28SM100_TMA_2SM_LOAD_MULTICASTENS4_14ComposedLayoutINS4_7SwizzleILi3ELi4ELi3EEENS4_18smem_ptr_flag_bitsILi16EEENST_INS5_IJSG_NSA_ILi8EEEEEENS5_IJSC_SG_EEEEEEEvNS4_8identityENS4_18SM100_TMA_2SM_LOADENS12_IS14_S16_NST_INS5_IJS17_SG_EEENS5_IJSG_SC_EEEEEEEvS1C_EENS_8epilogue10collective18CollectiveEpilogueINS1J_23Sm100TmaWarpSpecializedILi4ELi2ELi16ELb1ELb0EEEJNS5_IJSG_SF_SG_EEENS5_IJNST_ISG_SC_EENST_INS5_IJNSA_ILi16EEESB_EEES19_EEEEESI_SK_SI_SK_NS1J_6fusion15FusionCallbacksIS1N_NS1U_17LinearCombinationISI_fSI_fLNS_15FloatRoundStyleE2EEES1O_S1T_JEEENS4_5SM1004TMEM4LOAD26SM100_TMEM_LOAD_32dp32b16xENS4_13SM90_TMA_LOADENS12_INS13_ILi1ELi4ELi3EEES16_NST_INS5_IJS17_S1Q_EEENS5_IJS1Q_SC_EEEEEEENS4_39AutoVectorizingCopyWithAssumedAlignmentILi128EEENS4_14SM90_TMA_STOREES29_S2B_S2B_EEEvvEEEEvNT_6ParamsE)
        /*0b1c*/ 	.short	0x0380
        /*0b1e*/ 	.short	0x0800


	//----- nvinfo : EIATTR_SW_WAR
	.align		4
.L_55:
        /*0b20*/ 	.byte	0x04, 0x36
        /*0b22*/ 	.short	(.L_57 - .L_56)
.L_56:
        /*0b24*/ 	.word	0x00000008
.L_57:


//--------------------- .nv.callgraph             --------------------------
	.section	.nv.callgraph,"",@"SHT_CUDA_CALLGRAPH"
	.align	4
	.sectionentsize	8
	.align		4
        /*0000*/ 	.word	0x00000000
	.align		4
        /*0004*/ 	.word	0xffffffff
	.align		4
        /*0008*/ 	.word	index@(_ZN7cutlass13device_kernelINS_4gemm6kernel13GemmUniversalIN4cute5tupleIJiiiiEEENS1_10collective13CollectiveMmaINS1_35MainloopSm100TmaUmmaWarpSpecializedILi5ELi2ELi4ENS5_IJNS4_1CILi2EEESB_NSA_ILi1EEEEEEEENS5_IJNSA_ILi128EEESF_NSA_ILi64EEEEEENS_6half_tENS5_IJSC_llEEESI_NS5_IJlSC_lEEENS4_8TiledMMAINS4_8MMA_AtomIJNS4_26SM100_MMA_F16BF16_2x1SM_SSISI_SI_fLi128ELi128ELNS4_4UMMA5MajorE1ELSP_0ELNSO_7ScaleInE0ELSQ_0EEEEEENS4_6LayoutINS5_IJSC_SC_SC_EEENS5_IJNSA_ILi0EEESV_SV_EEEEENS5_IJNS4_10UnderscoreESY_SY_EEEEENS4_28SM100_TMA_2SM_LOAD_MULTICASTENS4_14ComposedLayoutINS4_7SwizzleILi3ELi4ELi3EEENS4_18smem_ptr_flag_bitsILi16EEENST_INS5_IJSG_NSA_ILi8EEEEEENS5_IJSC_SG_EEEEEEEvNS4_8identityENS4_18SM100_TMA_2SM_LOADENS12_IS14_S16_NST_INS5_IJS17_SG_EEENS5_IJSG_SC_EEEEEEEvS1C_EENS_8epilogue10collective18CollectiveEpilogueINS1J_23Sm100TmaWarpSpecializedILi4ELi2ELi16ELb1ELb0EEEJNS5_IJSG_SF_SG_EEENS5_IJNST_ISG_SC_EENST_INS5_IJNSA_ILi16EEESB_EEES19_EEEEESI_SK_SI_SK_NS1J_6fusion15FusionCallbacksIS1N_NS1U_17LinearCombinationISI_fSI_fLNS_15FloatRoundStyleE2EEES1O_S1T_JEEENS4_5SM1004TMEM4LOAD26SM100_TMEM_LOAD_32dp32b16xENS4_13SM90_TMA_LOADENS12_INS13_ILi1ELi4ELi3EEES16_NST_INS5_IJS17_S1Q_EEENS5_IJS1Q_SC_EEEEEEENS4_39AutoVectorizingCopyWithAssumedAlignmentILi128EEENS4_14SM90_TMA_STOREES29_S2B_S2B_EEEvvEEEEvNT_6ParamsE)
	.align		4
        /*000c*/ 	.word	index@(__assertfail)
	.align		4
        /*0010*/ 	.word	0x00000000
	.align		4
        /*0014*/ 	.word	0xfffffffe
	.align		4
        /*0018*/ 	.word	0x00000000
	.align		4
        /*001c*/ 	.word	0xfffffffd
	.align		4
        /*0020*/ 	.word	0x00000000
	.align		4
        /*0024*/ 	.word	0xfffffffc


//--------------------- .nv.constant4             --------------------------
	.section	.nv.constant4,"a",@progbits
	.align	8
	.align		8
.nv.constant4:
        /*0000*/ 	.dword	__assertfail
	.align		8
        /*0008*/ 	.dword	__unnamed_1
	.align		8
        /*0010*/ 	.dword	__unnamed_2
	.align		8
        /*0018*/ 	.dword	_ZN40_INTERNAL_05c9de37_4_k_cu_23cf9fd9_365564cuda3std3__45__cpo5beginE
	.align		8
        /*0020*/ 	.dword	_ZN40_INTERNAL_05c9de37_4_k_cu_23cf9fd9_365564cuda3std3__45__cpo3endE
	.align		8
        /*0028*/ 	.dword	_ZN40_INTERNAL_05c9de37_4_k_cu_23cf9fd9_365564cuda3std3__45__cpo6cbeginE
	.align		8
        /*0030*/ 	.dword	_ZN40_INTERNAL_05c9de37_4_k_cu_23cf9fd9_365564cuda3std3__45__cpo4cendE
	.align		8
        /*0038*/ 	.dword	_ZN40_INTERNAL_05c9de37_4_k_cu_23cf9fd9_365564cuda3std3__442_GLOBAL__N__05c9de37_4_k_cu_23cf9fd9_365566ignoreE
	.align		8
        /*0040*/ 	.dword	_ZN40_INTERNAL_05c9de37_4_k_cu_23cf9fd9_365564cuda3std3__419piecewise_constructE
	.align		8
        /*0048*/ 	.dword	_ZN40_INTERNAL_05c9de37_4_k_cu_23cf9fd9_365564cuda3std3__48in_placeE
	.align		8
        /*0050*/ 	.dword	_ZN40_INTERNAL_05c9de37_4_k_cu_23cf9fd9_365564cuda3std6ranges3__45__cpo4swapE
	.align		8
        /*0058*/ 	.dword	_ZN40_INTERNAL_05c9de37_4_k_cu_23cf9fd9_365564cuda3std6ranges3__45__cpo9iter_moveE
	.align		8
        /*0060*/ 	.dword	_ZN40_INTERNAL_05c9de37_4_k_cu_23cf9fd9_365564cute7productE
	.align		8
        /*0068*/ 	.dword	_ZN40_INTERNAL_05c9de37_4_k_cu_23cf9fd9_365564cute1_E
	.align		8
        /*0070*/ 	.dword	$str$25
	.align		8
        /*0078*/ 	.dword	$str$26
	.align		8
        /*0080*/ 	.dword	$str$27
	.align		8
        /*0088*/ 	.dword	$str$28


//--------------------- .text._ZN7cutlass13device_kernelINS_4gemm6kernel13GemmUniversalIN4cute5tupleIJiiiiEEENS1_10collective13CollectiveMmaINS1_35MainloopSm100TmaUmmaWarpSpecializedILi5ELi2ELi4ENS5_IJNS4_1CILi2EEESB_NSA_ILi1EEEEEEEENS5_IJNSA_ILi128EEESF_NSA_ILi64EEEEEENS_6half_tENS5_IJSC_llEEESI_NS5_IJlSC_lEEENS4_8TiledMMAINS4_8MMA_AtomIJNS4_26SM100_MMA_F16BF16_2x1SM_SSISI_SI_fLi128ELi128ELNS4_4UMMA5MajorE1ELSP_0ELNSO_7ScaleInE0ELSQ_0EEEEEENS4_6LayoutINS5_IJSC_SC_SC_EEENS5_IJNSA_ILi0EEESV_SV_EEEEENS5_IJNS4_10UnderscoreESY_SY_EEEEENS4_28SM100_TMA_2SM_LOAD_MULTICASTENS4_14ComposedLayoutINS4_7SwizzleILi3ELi4ELi3EEENS4_18smem_ptr_flag_bitsILi16EEENST_INS5_IJSG_NSA_ILi8EEEEEENS5_IJSC_SG_EEEEEEEvNS4_8identityENS4_18SM100_TMA_2SM_LOADENS12_IS14_S16_NST_INS5_IJS17_SG_EEENS5_IJSG_SC_EEEEEEEvS1C_EENS_8epilogue10collective18CollectiveEpilogueINS1J_23Sm100TmaWarpSpecializedILi4ELi2ELi16ELb1ELb0EEEJNS5_IJSG_SF_SG_EEENS5_IJNST_ISG_SC_EENST_INS5_IJNSA_ILi16EEESB_EEES19_EEEEESI_SK_SI_SK_NS1J_6fusion15FusionCallbacksIS1N_NS1U_17LinearCombinationISI_fSI_fLNS_15FloatRoundStyleE2EEES1O_S1T_JEEENS4_5SM1004TMEM4LOAD26SM100_TMEM_LOAD_32dp32b16xENS4_13SM90_TMA_LOADENS12_INS13_ILi1ELi4ELi3EEES16_NST_INS5_IJS17_S1Q_EEENS5_IJS1Q_SC_EEEEEEENS4_39AutoVectorizingCopyWithAssumedAlignmentILi128EEENS4_14SM90_TMA_STOREES29_S2B_S2B_EEEvvEEEEvNT_6ParamsE --------------------------
	.section	.text._ZN7cutlass13device_kernelINS_4gemm6kernel13GemmUniversalIN4cute5tupleIJiiiiEEENS1_10collective13CollectiveMmaINS1_35MainloopSm100TmaUmmaWarpSpecializedILi5ELi2ELi4ENS5_IJNS4_1CILi2EEESB_NSA_ILi1EEEEEEEENS5_IJNSA_ILi128EEESF_NSA_ILi64EEEEEENS_6half_tENS5_IJSC_llEEESI_NS5_IJlSC_lEEENS4_8TiledMMAINS4_8MMA_AtomIJNS4_26SM100_MMA_F16BF16_2x1SM_SSISI_SI_fLi128ELi128ELNS4_4UMMA5MajorE1ELSP_0ELNSO_7ScaleInE0ELSQ_0EEEEEENS4_6LayoutINS5_IJSC_SC_SC_EEENS5_IJNSA_ILi0EEESV_SV_EEEEENS5_IJNS4_10UnderscoreESY_SY_EEEEENS4_28SM100_TMA_2SM_LOAD_MULTICASTENS4_14ComposedLayoutINS4_7SwizzleILi3ELi4ELi3EEENS4_18smem_ptr_flag_bitsILi16EEENST_INS5_IJSG_NSA_ILi8EEEEEENS5_IJSC_SG_EEEEEEEvNS4_8identityENS4_18SM100_TMA_2SM_LOADENS12_IS14_S16_NST_INS5_IJS17_SG_EEENS5_IJSG_SC_EEEEEEEvS1C_EENS_8epilogue10collective18CollectiveEpilogueINS1J_23Sm100TmaWarpSpecializedILi4ELi2ELi16ELb1ELb0EEEJNS5_IJSG_SF_SG_EEENS5_IJNST_ISG_SC_EENST_INS5_IJNSA_ILi16EEESB_EEES19_EEEEESI_SK_SI_SK_NS1J_6fusion15FusionCallbacksIS1N_NS1U_17LinearCombinationISI_fSI_fLNS_15FloatRoundStyleE2EEES1O_S1T_JEEENS4_5SM1004TMEM4LOAD26SM100_TMEM_LOAD_32dp32b16xENS4_13SM90_TMA_LOADENS12_INS13_ILi1ELi4ELi3EEES16_NST_INS5_IJS17_S1Q_EEENS5_IJS1Q_SC_EEEEEEENS4_39AutoVectorizingCopyWithAssumedAlignmentILi128EEENS4_14SM90_TMA_STOREES29_S2B_S2B_EEEvvEEEEvNT_6ParamsE,"ax",@progbits
	.align	128
.text._ZN7cutlass13device_kernelINS_4gemm6kernel13GemmUniversalIN4cute5tupleIJiiiiEEENS1_10collective13CollectiveMmaINS1_35MainloopSm100TmaUmmaWarpSpecializedILi5ELi2ELi4ENS5_IJNS4_1CILi2EEESB_NSA_ILi1EEEEEEEENS5_IJNSA_ILi128EEESF_NSA_ILi64EEEEEENS_6half_tENS5_IJSC_llEEESI_NS5_IJlSC_lEEENS4_8TiledMMAINS4_8MMA_AtomIJNS4_26SM100_MMA_F16BF16_2x1SM_SSISI_SI_fLi128ELi128ELNS4_4UMMA5MajorE1ELSP_0ELNSO_7ScaleInE0ELSQ_0EEEEEENS4_6LayoutINS5_IJSC_SC_SC_EEENS5_IJNSA_ILi0EEESV_SV_EEEEENS5_IJNS4_10UnderscoreESY_SY_EEEEENS4_28SM100_TMA_2SM_LOAD_MULTICASTENS4_14ComposedLayoutINS4_7SwizzleILi3ELi4ELi3EEENS4_18smem_ptr_flag_bitsILi16EEENST_INS5_IJSG_NSA_ILi8EEEEEENS5_IJSC_SG_EEEEEEEvNS4_8identityENS4_18SM100_TMA_2SM_LOADENS12_IS14_S16_NST_INS5_IJS17_SG_EEENS5_IJSG_SC_EEEEEEEvS1C_EENS_8epilogue10collective18CollectiveEpilogueINS1J_23Sm100TmaWarpSpecializedILi4ELi2ELi16ELb1ELb0EEEJNS5_IJSG_SF_SG_EEENS5_IJNST_ISG_SC_EENST_INS5_IJNSA_ILi16EEESB_EEES19_EEEEESI_SK_SI_SK_NS1J_6fusion15FusionCallbacksIS1N_NS1U_17LinearCombinationISI_fSI_fLNS_15FloatRoundStyleE2EEES1O_S1T_JEEENS4_5SM1004TMEM4LOAD26SM100_TMEM_LOAD_32dp32b16xENS4_13SM90_TMA_LOADENS12_INS13_ILi1ELi4ELi3EEES16_NST_INS5_IJS17_S1Q_EEENS5_IJS1Q_SC_EEEEEEENS4_39AutoVectorizingCopyWithAssumedAlignmentILi128EEENS4_14SM90_TMA_STOREES29_S2B_S2B_EEEvvEEEEvNT_6ParamsE:
        .type           _ZN7cutlass13device_kernelINS_4gemm6kernel13GemmUniversalIN4cute5tupleIJiiiiEEENS1_10collective13CollectiveMmaINS1_35MainloopSm100TmaUmmaWarpSpecializedILi5ELi2ELi4ENS5_IJNS4_1CILi2EEESB_NSA_ILi1EEEEEEEENS5_IJNSA_ILi128EEESF_NSA_ILi64EEEEEENS_6half_tENS5_IJSC_llEEESI_NS5_IJlSC_lEEENS4_8TiledMMAINS4_8MMA_AtomIJNS4_26SM100_MMA_F16BF16_2x1SM_SSISI_SI_fLi128ELi128ELNS4_4UMMA5MajorE1ELSP_0ELNSO_7ScaleInE0ELSQ_0EEEEEENS4_6LayoutINS5_IJSC_SC_SC_EEENS5_IJNSA_ILi0EEESV_SV_EEEEENS5_IJNS4_10UnderscoreESY_SY_EEEEENS4_28SM100_TMA_2SM_LOAD_MULTICASTENS4_14ComposedLayoutINS4_7SwizzleILi3ELi4ELi3EEENS4_18smem_ptr_flag_bitsILi16EEENST_INS5_IJSG_NSA_ILi8EEEEEENS5_IJSC_SG_EEEEEEEvNS4_8identityENS4_18SM100_TMA_2SM_LOADENS12_IS14_S16_NST_INS5_IJS17_SG_EEENS5_IJSG_SC_EEEEEEEvS1C_EENS_8epilogue10collective18CollectiveEpilogueINS1J_23Sm100TmaWarpSpecializedILi4ELi2ELi16ELb1ELb0EEEJNS5_IJSG_SF_SG_EEENS5_IJNST_ISG_SC_EENST_INS5_IJNSA_ILi16EEESB_EEES19_EEEEESI_SK_SI_SK_NS1J_6fusion15FusionCallbacksIS1N_NS1U_17LinearCombinationISI_fSI_fLNS_15FloatRoundStyleE2EEES1O_S1T_JEEENS4_5SM1004TMEM4LOAD26SM100_TMEM_LOAD_32dp32b16xENS4_13SM90_TMA_LOADENS12_INS13_ILi1ELi4ELi3EEES16_NST_INS5_IJS17_S1Q_EEENS5_IJS1Q_SC_EEEEEEENS4_39AutoVectorizingCopyWithAssumedAlignmentILi128EEENS4_14SM90_TMA_STOREES29_S2B_S2B_EEEvvEEEEvNT_6ParamsE,@function
        .size           _ZN7cutlass13device_kernelINS_4gemm6kernel13GemmUniversalIN4cute5tupleIJiiiiEEENS1_10collective13CollectiveMmaINS1_35MainloopSm100TmaUmmaWarpSpecializedILi5ELi2ELi4ENS5_IJNS4_1CILi2EEESB_NSA_ILi1EEEEEEEENS5_IJNSA_ILi128EEESF_NSA_ILi64EEEEEENS_6half_tENS5_IJSC_llEEESI_NS5_IJlSC_lEEENS4_8TiledMMAINS4_8MMA_AtomIJNS4_26SM100_MMA_F16BF16_2x1SM_SSISI_SI_fLi128ELi128ELNS4_4UMMA5MajorE1ELSP_0ELNSO_7ScaleInE0ELSQ_0EEEEEENS4_6LayoutINS5_IJSC_SC_SC_EEENS5_IJNSA_ILi0EEESV_SV_EEEEENS5_IJNS4_10UnderscoreESY_SY_EEEEENS4_28SM100_TMA_2SM_LOAD_MULTICASTENS4_14ComposedLayoutINS4_7SwizzleILi3ELi4ELi3EEENS4_18smem_ptr_flag_bitsILi16EEENST_INS5_IJSG_NSA_ILi8EEEEEENS5_IJSC_SG_EEEEEEEvNS4_8identityENS4_18SM100_TMA_2SM_LOADENS12_IS14_S16_NST_INS5_IJS17_SG_EEENS5_IJSG_SC_EEEEEEEvS1C_EENS_8epilogue10collective18CollectiveEpilogueINS1J_23Sm100TmaWarpSpecializedILi4ELi2ELi16ELb1ELb0EEEJNS5_IJSG_SF_SG_EEENS5_IJNST_ISG_SC_EENST_INS5_IJNSA_ILi16EEESB_EEES19_EEEEESI_SK_SI_SK_NS1J_6fusion15FusionCallbacksIS1N_NS1U_17LinearCombinationISI_fSI_fLNS_15FloatRoundStyleE2EEES1O_S1T_JEEENS4_5SM1004TMEM4LOAD26SM100_TMEM_LOAD_32dp32b16xENS4_13SM90_TMA_LOADENS12_INS13_ILi1ELi4ELi3EEES16_NST_INS5_IJS17_S1Q_EEENS5_IJS1Q_SC_EEEEEEENS4_39AutoVectorizingCopyWithAssumedAlignmentILi128EEENS4_14SM90_TMA_STOREES29_S2B_S2B_EEEvvEEEEvNT_6ParamsE,(.L_x_200 - _ZN7cutlass13device_kernelINS_4gemm6kernel13GemmUniversalIN4cute5tupleIJiiiiEEENS1_10collective13CollectiveMmaINS1_35MainloopSm100TmaUmmaWarpSpecializedILi5ELi2ELi4ENS5_IJNS4_1CILi2EEESB_NSA_ILi1EEEEEEEENS5_IJNSA_ILi128EEESF_NSA_ILi64EEEEEENS_6half_tENS5_IJSC_llEEESI_NS5_IJlSC_lEEENS4_8TiledMMAINS4_8MMA_AtomIJNS4_26SM100_MMA_F16BF16_2x1SM_SSISI_SI_fLi128ELi128ELNS4_4UMMA5MajorE1ELSP_0ELNSO_7ScaleInE0ELSQ_0EEEEEENS4_6LayoutINS5_IJSC_SC_SC_EEENS5_IJNSA_ILi0EEESV_SV_EEEEENS5_IJNS4_10UnderscoreESY_SY_EEEEENS4_28SM100_TMA_2SM_LOAD_MULTICASTENS4_14ComposedLayoutINS4_7SwizzleILi3ELi4ELi3EEENS4_18smem_ptr_flag_bitsILi16EEENST_INS5_IJSG_NSA_ILi8EEEEEENS5_IJSC_SG_EEEEEEEvNS4_8identityENS4_18SM100_TMA_2SM_LOADENS12_IS14_S16_NST_INS5_IJS17_SG_EEENS5_IJSG_SC_EEEEEEEvS1C_EENS_8epilogue10collective18CollectiveEpilogueINS1J_23Sm100TmaWarpSpecializedILi4ELi2ELi16ELb1ELb0EEEJNS5_IJSG_SF_SG_EEENS5_IJNST_ISG_SC_EENST_INS5_IJNSA_ILi16EEESB_EEES19_EEEEESI_SK_SI_SK_NS1J_6fusion15FusionCallbacksIS1N_NS1U_17LinearCombinationISI_fSI_fLNS_15FloatRoundStyleE2EEES1O_S1T_JEEENS4_5SM1004TMEM4LOAD26SM100_TMEM_LOAD_32dp32b16xENS4_13SM90_TMA_LOADENS12_INS13_ILi1ELi4ELi3EEES16_NST_INS5_IJS17_S1Q_EEENS5_IJS1Q_SC_EEEEEEENS4_39AutoVectorizingCopyWithAssumedAlignmentILi128EEENS4_14SM90_TMA_STOREES29_S2B_S2B_EEEvvEEEEvNT_6ParamsE)
        .other          _ZN7cutlass13device_kernelINS_4gemm6kernel13GemmUniversalIN4cute5tupleIJiiiiEEENS1_10collective13CollectiveMmaINS1_35MainloopSm100TmaUmmaWarpSpecializedILi5ELi2ELi4ENS5_IJNS4_1CILi2EEESB_NSA_ILi1EEEEEEEENS5_IJNSA_ILi128EEESF_NSA_ILi64EEEEEENS_6half_tENS5_IJSC_llEEESI_NS5_IJlSC_lEEENS4_8TiledMMAINS4_8MMA_AtomIJNS4_26SM100_MMA_F16BF16_2x1SM_SSISI_SI_fLi128ELi128ELNS4_4UMMA5MajorE1ELSP_0ELNSO_7ScaleInE0ELSQ_0EEEEEENS4_6LayoutINS5_IJSC_SC_SC_EEENS5_IJNSA_ILi0EEESV_SV_EEEEENS5_IJNS4_10UnderscoreESY_SY_EEEEENS4_28SM100_TMA_2SM_LOAD_MULTICASTENS4_14ComposedLayoutINS4_7SwizzleILi3ELi4ELi3EEENS4_18smem_ptr_flag_bitsILi16EEENST_INS5_IJSG_NSA_ILi8EEEEEENS5_IJSC_SG_EEEEEEEvNS4_8identityENS4_18SM100_TMA_2SM_LOADENS12_IS14_S16_NST_INS5_IJS17_SG_EEENS5_IJSG_SC_EEEEEEEvS1C_EENS_8epilogue10collective18CollectiveEpilogueINS1J_23Sm100TmaWarpSpecializedILi4ELi2ELi16ELb1ELb0EEEJNS5_IJSG_SF_SG_EEENS5_IJNST_ISG_SC_EENST_INS5_IJNSA_ILi16EEESB_EEES19_EEEEESI_SK_SI_SK_NS1J_6fusion15FusionCallbacksIS1N_NS1U_17LinearCombinationISI_fSI_fLNS_15FloatRoundStyleE2EEES1O_S1T_JEEENS4_5SM1004TMEM4LOAD26SM100_TMEM_LOAD_32dp32b16xENS4_13SM90_TMA_LOADENS12_INS13_ILi1ELi4ELi3EEES16_NST_INS5_IJS17_S1Q_EEENS5_IJS1Q_SC_EEEEEEENS4_39AutoVectorizingCopyWithAssumedAlignmentILi128EEENS4_14SM90_TMA_STOREES29_S2B_S2B_EEEvvEEEEvNT_6ParamsE,@"STO_CUDA_ENTRY STV_DEFAULT"
_ZN7cutlass13device_kernelINS_4gemm6kernel13GemmUniversalIN4cute5tupleIJiiiiEEENS1_10collective13CollectiveMmaINS1_35MainloopSm100TmaUmmaWarpSpecializedILi5ELi2ELi4ENS5_IJNS4_1CILi2EEESB_NSA_ILi1EEEEEEEENS5_IJNSA_ILi128EEESF_NSA_ILi64EEEEEENS_6half_tENS5_IJSC_llEEESI_NS5_IJlSC_lEEENS4_8TiledMMAINS4_8MMA_AtomIJNS4_26SM100_MMA_F16BF16_2x1SM_SSISI_SI_fLi128ELi128ELNS4_4UMMA5MajorE1ELSP_0ELNSO_7ScaleInE0ELSQ_0EEEEEENS4_6LayoutINS5_IJSC_SC_SC_EEENS5_IJNSA_ILi0EEESV_SV_EEEEENS5_IJNS4_10UnderscoreESY_SY_EEEEENS4_28SM100_TMA_2SM_LOAD_MULTICASTENS4_14ComposedLayoutINS4_7SwizzleILi3ELi4ELi3EEENS4_18smem_ptr_flag_bitsILi16EEENST_INS5_IJSG_NSA_ILi8EEEEEENS5_IJSC_SG_EEEEEEEvNS4_8identityENS4_18SM100_TMA_2SM_LOADENS12_IS14_S16_NST_INS5_IJS17_SG_EEENS5_IJSG_SC_EEEEEEEvS1C_EENS_8epilogue10collective18CollectiveEpilogueINS1J_23Sm100TmaWarpSpecializedILi4ELi2ELi16ELb1ELb0EEEJNS5_IJSG_SF_SG_EEENS5_IJNST_ISG_SC_EENST_INS5_IJNSA_ILi16EEESB_EEES19_EEEEESI_SK_SI_SK_NS1J_6fusion15FusionCallbacksIS1N_NS1U_17LinearCombinationISI_fSI_fLNS_15FloatRoundStyleE2EEES1O_S1T_JEEENS4_5SM1004TMEM4LOAD26SM100_TMEM_LOAD_32dp32b16xENS4_13SM90_TMA_LOADENS12_INS13_ILi1ELi4ELi3EEES16_NST_INS5_IJS17_S1Q_EEENS5_IJS1Q_SC_EEEEEEENS4_39AutoVectorizingCopyWithAssumedAlignmentILi128EEENS4_14SM90_TMA_STOREES29_S2B_S2B_EEEvvEEEEvNT_6ParamsE:
[----:B------:R-:W1:Y:S01]  /*0000*/  LDC R1, c[0x0][0x37c] ;  /* 0x0000df00ff017b82 */ /* 0x000e620000000800 */
[----:B------:R-:W2:Y:S01]  /*0010*/  S2R R72, SR_TID.X ;  /* 0x0000000000487919 */ /* 0x000ea20000002100 */
[----:B------:R-:W3:Y:S06]  /*0020*/  LDCU.64 UR4, c[0x0][0x890] ;  /* 0x00011200ff0477ac */ /* 0x000eec0008000a00 */
[----:B------:R-:W4:Y:S01]  /*0030*/  S2UR UR37, SR_CgaCtaId ;  /* 0x00000000002579c3 */ /* 0x000f220000008800 */
[----:B------:R-:W-:Y:S02]  /*0040*/  PRMT R59, RZ, 0x7610, R59 ;  /* 0x00007610ff3b7816 */ /* 0x000fe4000000003b */
[----:B------:R-:W-:Y:S01]  /*0050*/  ELECT P1, URZ, PT ;  /* 0x0000000000ff782f */ /* 0x000fe20003820000 */
[----:B------:R-:W1:Y:S01]  /*0060*/  LDCU.64 UR46, c[0x0][0x358] ;  /* 0x00006b00ff2e77ac */ /* 0x000e620008000a00 */
[----:B---3--:R-:W-:-:S04]  /*0070*/  UISETP.NE.U32.AND UP0, UPT, UR4, URZ, UPT ;  /* 0x000000ff0400728c */ /* 0x008fc8000bf05070 */
[----:B------:R-:W-:Y:S02]  /*0080*/  UISETP.NE.AND.EX UP0, UPT, UR5, URZ, UPT, UP0 ;  /* 0x000000ff0500728c */ /* 0x000fe4000bf05300 */
[----:B----4-:R-:W-:Y:S02]  /*0090*/  ULOP3.LUT UR9, UR37, 0x1, URZ, 0xc0, !UPT ;  /* 0x0000000125097892 */ /* 0x010fe4000f8ec0ff */
[----:B------:R-:W-:Y:S01]  /*00a0*/  ULOP3.LUT UR8, UR37, 0x1, URZ, 0x3c, !UPT ;  /* 0x0000000125087892 */ /* 0x000fe2000f8e3cff */
[----:B--2---:R-:W-:-:S05]  /*00b0*/  SHF.R.U32.HI R66, RZ, 0x5, R72 ;  /* 0x00000005ff427819 */ /* 0x004fca0000011648 */
[----:B------:R-:W2:Y:S02]  /*00c0*/  SHFL.IDX PT, R0, R66, RZ, 0x1f ;  /* 0x00001fff42007589 */ /* 0x000ea400000e0000 */
[----:B--2---:R-:W-:Y:S01]  /*00d0*/  R2UR UR10, R0 ;  /* 0x00000000000a72ca */ /* 0x004fe200000e0000 */
[----:B-1----:R-:W-:-:S14]  /*00e0*/  BRA.U UP0, `(.L_x_0) ;  /* 0x00000001002c7547 */ /* 0x002fdc000b800000 */
[----:B------:R-:W1:Y:S02]  /*00f0*/  LDCU.64 UR6, c[0x0][0x888] ;  /* 0x00011100ff0677ac */ /* 0x000e640008000a00 */
[----:B-1----:R-:W-:-:S04]  /*0100*/  UISETP.NE.U32.AND UP0, UPT, UR6, URZ, UPT ;  /* 0x000000ff0600728c */ /* 0x002fc8000bf05070 */
[----:B------:R-:W-:-:S09]  /*0110*/  UISETP.NE.AND.EX UP0, UPT, UR7, URZ, UPT, UP0 ;  /* 0x000000ff0700728c */ /* 0x000fd2000bf05300 */
[----:B------:R-:W-:Y:S05]  /*0120*/  BRA.U !UP0, `(.L_x_1) ;  /* 0x0000000108107547 */ /* 0x000fea000b800000 */
[----:B------:R-:W1:Y:S02]  /*0130*/  LDC.64 R2, c[0x0][0x888] ;  /* 0x00022200ff027b82 */ /* 0x000e640000000a00 */
[----:B-1----:R1:W5:Y:S01]  /*0140*/  LDG.E R35, desc[UR46][R2.64] ;  /* 0x0000002e02237981 */ /* 0x002362000c1e1900 */
[----:B------:R-:W-:Y:S01]  /*0150*/  HFMA2 R59, -RZ, RZ, 0, 5.9604644775390625e-08 ;  /* 0x00000001ff3b7431 */ /* 0x000fe200000001ff */
[----:B------:R-:W-:Y:S05]  /*0160*/  BRA `(.L_x_0) ;  /* 0x00000000000c7947 */ /* 0x000fea0003800000 */
.L_x_1:
[----:B------:R-:W1:Y:S01]  /*0170*/  LDCU UR6, c[0x0][0x880] ;  /* 0x00011000ff0677ac */ /* 0x000e620008000800 */
[----:B------:R-:W-:Y:S01]  /*0180*/  HFMA2 R59, -RZ, RZ, 0, 5.9604644775390625e-08 ;  /* 0x00000001ff3b7431 */ /* 0x000fe200000001ff */
[----:B-1----:R-:W-:-:S07]  /*0190*/  MOV R35, UR6 ;  /* 0x0000000600237c02 */ /* 0x002fce0008000f00 */
.L_x_0:
[----:B------:R-:W2:Y:S02]  /*01a0*/  LDCU.64 UR6, c[0x0][0x8b0] ;  /* 0x00011600ff0677ac */ /* 0x000ea40008000a00 */
[----:B--2---:R-:W-:-:S04]  /*01b0*/  UISETP.NE.U32.AND UP0, UPT, UR6, URZ, UPT ;  /* 0x000000ff0600728c */ /* 0x004fc8000bf05070 */
[----:B------:R-:W-:-:S09]  /*01c0*/  UISETP.NE.AND.EX UP0, UPT, UR7, URZ, UPT, UP0 ;  /* 0x000000ff0700728c */ /* 0x000fd2000bf05300 */
[----:B------:R-:W-:Y:S05]  /*01d0*/  BRA.U UP0, `(.L_x_2) ;  /* 0x0000000100247547 */ /* 0x000fea000b800000 */
[----:B------:R-:W2:Y:S02]  /*01e0*/  LDCU.64 UR6, c[0x0][0x8a8] ;  /* 0x00011500ff0677ac */ /* 0x000ea40008000a00 */
[----:B--2---:R-:W-:-:S04]  /*01f0*/  UISETP.NE.U32.AND UP0, UPT, UR6, URZ, UPT ;  /* 0x000000ff0600728c */ /* 0x004fc8000bf05070 */
[----:B------:R-:W-:-:S09]  /*0200*/  UISETP.NE.AND.EX UP0, UPT, UR7, URZ, UPT, UP0 ;  /* 0x000000ff0700728c */ /* 0x000fd2000bf05300 */
[----:B------:R-:W-:Y:S05]  /*0210*/  BRA.U !UP0, `(.L_x_3) ;  /* 0x00000001080c7547 */ /* 0x000fea000b800000 */
[----:B------:R-:W2:Y:S02]  /*0220*/  LDC.64 R32, c[0x0][0x8a8] ;  /* 0x00022a00ff207b82 */ /* 0x000ea40000000a00 */
[----:B--2---:R2:W5:Y:S01]  /*0230*/  LDG.E R32, desc[UR46][R32.64] ;  /* 0x0000002e20207981 */ /* 0x004562000c1e1900 */
[----:B------:R-:W-:Y:S05]  /*0240*/  BRA `(.L_x_2) ;  /* 0x0000000000087947 */ /* 0x000fea0003800000 */
.L_x_3:
[----:B------:R-:W2:Y:S02]  /*0250*/  LDCU UR6, c[0x0][0x8a0] ;  /* 0x00011400ff0677ac */ /* 0x000ea40008000800 */
[----:B--2---:R-:W-:Y:S02]  /*0260*/  MOV R32, UR6 ;  /* 0x0000000600207c02 */ /* 0x004fe40008000f00 */
.L_x_2:
[----:B------:R-:W-:Y:S01]  /*0270*/  IMAD.U32 R0, RZ, RZ, UR10 ;  /* 0x0000000aff007e24 */ /* 0x000fe2000f8e00ff */
[----:B------:R-:W-:Y:S04]  /*0280*/  BSSY.RECONVERGENT B0, `(.L_x_4) ;  /* 0x000000c000007945 */ /* 0x000fe80003800200 */
[C---:B------:R-:W-:Y:S02]  /*0290*/  ISETP.NE.OR P2, PT, R0.reuse, 0x1, !P1 ;  /* 0x000000010000780c */ /* 0x040fe40004f45670 */
[----:B------:R-:W-:-:S11]  /*02a0*/  ISETP.NE.OR P0, PT, R0, 0x3, !P1 ;  /* 0x000000030000780c */ /* 0x000fd60004f05670 */
[----:B------:R-:W-:Y:S05]  /*02b0*/  @P2 BRA `(.L_x_5) ;  /* 0x0000000000202947 */ /* 0x000fea0003800000 */
[----:B------:R-:W3:Y:S02]  /*02c0*/  LDCU.64 UR6, c[0x0][0x348] ;  /* 0x00006900ff0677ac */ /* 0x000ee40008000a00 */
[----:B---3--:R-:W-:Y:S02]  /*02d0*/  UIADD3 UR12, UP1, UPT, UR6, 0x80, URZ ;  /* 0x00000080060c7890 */ /* 0x008fe4000ff3e0ff */
[----:B------:R-:W-:Y:S02]  /*02e0*/  UIADD3 UR6, UP0, UPT, UR6, 0x180, URZ ;  /* 0x0000018006067890 */ /* 0x000fe4000ff1e0ff */
[----:B------:R-:W-:Y:S02]  /*02f0*/  UIADD3.X UR13, UPT, UPT, URZ, UR7, URZ, UP1, !UPT ;  /* 0x00000007ff0d7290 */ /* 0x000fe40008ffe4ff */
[----:B------:R-:W-:-:S07]  /*0300*/  UIADD3.X UR7, UPT, UPT, URZ, UR7, URZ, UP0, !UPT ;  /* 0x00000007ff077290 */ /* 0x000fce00087fe4ff */
[----:B------:R3:W-:Y:S02]  /*0310*/  UTMACCTL.PF [UR12] ;  /* 0x000000000c0079b9 */ /* 0x0007e40008040000 */
[----:B------:R3:W-:Y:S02]  /*0320*/  UTMACCTL.PF [UR6] ;  /* 0x00000000060079b9 */ /* 0x0007e40008040000 */
[----:B---3--:R-:W-:Y:S01]  /*0330*/  NOP ;  /* 0x0000000000007918 */ /* 0x008fe20000000000 */
.L_x_5:
[----:B------:R-:W-:Y:S05]  /*0340*/  BSYNC.RECONVERGENT B0 ;  /* 0x0000000000007941 */ /* 0x000fea0003800200 */
.L_x_4:
[----:B------:R-:W-:Y:S04]  /*0350*/  BSSY.RECONVERGENT B0, `(.L_x_6) ;  /* 0x000000a000007945 */ /* 0x000fe80003800200 */
        /* <DEDUP_REMOVED lines=9> */
.L_x_7:
[----:B------:R-:W-:Y:S05]  /*03f0*/  BSYNC.RECONVERGENT B0 ;  /* 0x0000000000007941 */ /* 0x000fea0003800200 */
.L_x_6:
[----:B------:R-:W3:Y:S01]  /*0400*/  LDCU.64 UR6, c[0x0][0x888] ;  /* 0x00011100ff0677ac */ /* 0x000ee20008000a00 */
[----:B------:R-:W-:Y:S02]  /*0410*/  UISETP.EQ.U32.AND UP1, UPT, UR4, URZ, UPT ;  /* 0x000000ff0400728c */ /* 0x000fe4000bf22070 */
[----:B------:R-:W-:Y:S02]  /*0420*/  UPLOP3.LUT UP4, UPT, UPT, UPT, UPT, 0x80, 0x8 ;  /* 0x000000000008789c */ /* 0x000fe40003f8f070 */
[----:B---3--:R-:W-:-:S04]  /*0430*/  UISETP.NE.U32.AND UP0, UPT, UR6, URZ, UPT ;  /* 0x000000ff0600728c */ /* 0x008fc8000bf05070 */
[----:B------:R-:W-:-:S04]  /*0440*/  UISETP.NE.AND.EX UP0, UPT, UR7, URZ, UPT, UP0 ;  /* 0x000000ff0700728c */ /* 0x000fc8000bf05300 */
[----:B------:R-:W-:-:S04]  /*0450*/  UISETP.EQ.OR.EX UP2, UPT, UR5, URZ, !UP0, UP1 ;  /* 0x000000ff0500728c */ /* 0x000fc8000c742710 */
[----:B------:R-:W-:-:S05]  /*0460*/  UP2UR UR50, UPR, URZ, 0x4 ;  /* 0x00000004ff327883 */ /* 0x000fca0008000000 */
[----:B------:R-:W-:Y:S07]  /*0470*/  BRA.U !UP2, `(.L_x_8) ;  /* 0x000000010a207547 */ /* 0x000fee000b800000 */
[----:B------:R-:W-:Y:S01]  /*0480*/  UISETP.NE.U32.AND UP1, UPT, UR4, URZ, UPT ;  /* 0x000000ff0400728c */ /* 0x000fe2000bf25070 */
[----:B-----5:R-:W-:Y:S01]  /*0490*/  FSETP.NEU.AND P0, PT, R35, RZ, PT ;  /* 0x000000ff2300720b */ /* 0x020fe20003f0d000 */
[----:B------:R-:W-:Y:S02]  /*04a0*/  USEL UR4, URZ, 0xffffffff, UP0 ;  /* 0xffffffffff047887 */ /* 0x000fe40008000000 */
[----:B------:R-:W-:-:S10]  /*04b0*/  UISETP.NE.AND.EX UP1, UPT, UR5, URZ, UPT, UP1 ;  /* 0x000000ff0500728c */ /* 0x000fd4000bf25310 */
[----:B------:R-:W-:Y:S01]  /*04c0*/  VOTEU.ANY UP0, P0 ;  /* 0x0000000000ff7886 */ /* 0x000fe20000000100 */
[----:B------:R-:W-:-:S04]  /*04d0*/  @!UP1 USEL UR4, URZ, 0xffffffff, UP0 ;  /* 0xffffffffff049887 */ /* 0x000fc80008000000 */
[----:B------:R-:W-:-:S04]  /*04e0*/  ULOP3.LUT UR4, UR4, 0x1, URZ, 0xc0, !UPT ;  /* 0x0000000104047892 */ /* 0x000fc8000f8ec0ff */
[----:B------:R-:W-:-:S11]  /*04f0*/  UISETP.NE.U32.AND UP4, UPT, UR4, 0x1, UPT ;  /* 0x000000010400788c */ /* 0x000fd6000bf85070 */
.L_x_8:
[----:B------:R-:W3:Y:S01]  /*0500*/  SHFL.IDX PT, R0, R66, RZ, 0x1f ;  /* 0x00001fff42007589 */ /* 0x000ee200000e0000 */
[----:B------:R-:W-:-:S04]  /*0510*/  UISETP.NE.AND UP0, UPT, UR10, 0x2, UPT ;  /* 0x000000020a00788c */ /* 0x000fc8000bf05270 */
[----:B------:R-:W-:Y:S02]  /*0520*/  UISETP.EQ.AND UP1, UPT, UR9, URZ, !UP0 ;  /* 0x000000ff0900728c */ /* 0x000fe4000c722270 */
[----:B------:R-:W-:-:S04]  /*0530*/  USEL UR4, URZ, 0x1, UP0 ;  /* 0x00000001ff047887 */ /* 0x000fc80008000000 */
[----:B------:R-:W-:Y:S02]  /*0540*/  PLOP3.LUT P5, PT, P1, PT, UP1, 0x80, 0x8 ;  /* 0x000000000008781c */ /* 0x000fe40000faf018 */
[----:B---3--:R-:W-:-:S13]  /*0550*/  ISETP.NE.AND P0, PT, R0, RZ, PT ;  /* 0x000000ff0000720c */ /* 0x008fda0003f05270 */
[----:B------:R-:W-:Y:S05]  /*0560*/  @P0 BRA `(.L_x_9) ;  /* 0x00000000005c0947 */ /* 0x000fea0003800000 */
[----:B------:R-:W-:Y:S01]  /*0570*/  UMOV UR7, 0x400 ;  /* 0x0000040000077882 */ /* 0x000fe20000000000 */
[----:B------:R-:W-:Y:S01]  /*0580*/  UMOV UR6, 0x1 ;  /* 0x0000000100067882 */ /* 0x000fe20000000000 */
[----:B------:R-:W-:Y:S01]  /*0590*/  UMOV UR5, 0x2 ;  /* 0x0000000200057882 */ /* 0x000fe20000000000 */
[----:B------:R-:W-:Y:S02]  /*05a0*/  ULEA UR7, UR37, UR7, 0x18 ;  /* 0x0000000725077291 */ /* 0x000fe4000f8ec0ff */
[----:B------:R-:W-:-:S04]  /*05b0*/  UIADD3 UR12, UPT, UPT, -UR6, 0x100000, URZ ;  /* 0x00100000060c7890 */ /* 0x000fc8000fffe1ff */
[----:B------:R-:W-:Y:S02]  /*05c0*/  USHF.L.U32 UR13, UR12, 0xb, URZ ;  /* 0x0000000b0c0d7899 */ /* 0x000fe400080006ff */
[----:B------:R-:W-:Y:S02]  /*05d0*/  USHF.L.U32 UR12, UR12, 0x1, URZ ;  /* 0x000000010c0c7899 */ /* 0x000fe400080006ff */
[----:B------:R-:W-:-:S04]  /*05e0*/  UIADD3 UR14, UPT, UPT, -UR5, 0x100000, URZ ;  /* 0x00100000050e7890 */ /* 0x000fc8000fffe1ff */
[----:B------:R-:W-:Y:S02]  /*05f0*/  USHF.L.U32 UR15, UR14, 0xb, URZ ;  /* 0x0000000b0e0f7899 */ /* 0x000fe400080006ff */
[----:B------:R-:W-:Y:S01]  /*0600*/  USHF.L.U32 UR14, UR14, 0x1, URZ ;  /* 0x000000010e0e7899 */ /* 0x000fe200080006ff */
[----:B------:R-:W-:Y:S01]  /*0610*/  ELECT P0, URZ, PT ;  /* 0x0000000000ff782f */ /* 0x000fe20003800000 */
[----:B------:R-:W3:Y:S02]  /*0620*/  FENCE.VIEW.ASYNC.S ;  /* 0x00000000000073c6 */ /* 0x000ee40000000000 */
[----:B---3--:R3:W4:Y:S08]  /*0630*/  SYNCS.EXCH.64 URZ, [UR7], UR12 ;  /* 0x0000000c07ff75b2 */ /* 0x0087300008000100 */
[----:B------:R3:W1:Y:S01]  /*0640*/  SYNCS.EXCH.64 URZ, [UR7+0x28], UR14 ;  /* 0x0000280e07ff75b2 */ /* 0x0006620008000100 */
        /* <DEDUP_REMOVED lines=8> */
[----:B------:R-:W-:Y:S01]  /*06d0*/  NOP ;  /* 0x0000000000007918 */ /* 0x000fe20000000000 */
.L_x_9:
[----:B------:R-:W2:Y:S01]  /*06e0*/  SHFL.IDX PT, R0, R66, RZ, 0x1f ;  /* 0x00001fff42007589 */ /* 0x000ea200000e0000 */
[----:B------:R-:W-:Y:S01]  /*06f0*/  NOP ;  /* 0x0000000000007918 */ /* 0x000fe20000000000 */
[----:B--2---:R-:W-:-:S13]  /*0700*/  ISETP.NE.AND P0, PT, R0, 0x1, PT ;  /* 0x000000010000780c */ /* 0x004fda0003f05270 */
[----:B------:R-:W-:Y:S05]  /*0710*/  @P0 BRA `(.L_x_10) ;  /* 0x0000000000540947 */ /* 0x000fea0003800000 */
[----:B---3--:R-:W-:Y:S01]  /*0720*/  UMOV UR7, 0x400 ;  /* 0x0000040000077882 */ /* 0x008fe20000000000 */
        /* <DEDUP_REMOVED lines=10> */
[----:B------:R-:W2:Y:S02]  /*07d0*/  FENCE.VIEW.ASYNC.S ;  /* 0x00000000000073c6 */ /* 0x000ea40000000000 */
[----:B--2---:R2:W3:Y:S08]  /*07e0*/  SYNCS.EXCH.64 URZ, [UR7+0x50], UR12 ;  /* 0x0000500c07ff75b2 */ /* 0x0044f00008000100 */
        /* <DEDUP_REMOVED lines=8> */
.L_x_10:
[----:B------:R-:W4:Y:S01]  /*0870*/  SHFL.IDX PT, R0, R66, RZ, 0x1f ;  /* 0x00001fff42007589 */ /* 0x000f2200000e0000 */
[----:B------:R-:W-:Y:S01]  /*0880*/  NOP ;  /* 0x0000000000007918 */ /* 0x000fe20000000000 */
[----:B----4-:R-:W-:-:S13]  /*0890*/  ISETP.NE.AND P0, PT, R0, 0x3, PT ;  /* 0x000000030000780c */ /* 0x010fda0003f05270 */
[----:B------:R-:W-:Y:S05]  /*08a0*/  @P0 BRA `(.L_x_11) ;  /* 0x00000000002c0947 */ /* 0x000fea0003800000 */
[----:B------:R-:W-:Y:S01]  /*08b0*/  UMOV UR6, 0x400 ;  /* 0x0000040000067882 */ /* 0x000fe20000000000 */
[----:B------:R-:W-:Y:S01]  /*08c0*/  UMOV UR5, 0x20 ;  /* 0x0000002000057882 */ /* 0x000fe20000000000 */
[----:B------:R-:W-:Y:S02]  /*08d0*/  ULEA UR6, UR37, UR6, 0x18 ;  /* 0x0000000625067291 */ /* 0x000fe4000f8ec0ff */
[----:B--23--:R-:W-:-:S04]  /*08e0*/  UIADD3 UR12, UPT, UPT, -UR5, 0x100000, URZ ;  /* 0x00100000050c7890 */ /* 0x00cfc8000fffe1ff */
[----:B------:R-:W-:Y:S02]  /*08f0*/  USHF.L.U32 UR13, UR12, 0xb, URZ ;  /* 0x0000000b0c0d7899 */ /* 0x000fe400080006ff */
[----:B------:R-:W-:Y:S01]  /*0900*/  USHF.L.U32 UR12, UR12, 0x1, URZ ;  /* 0x000000010c0c7899 */ /* 0x000fe200080006ff */
[----:B------:R-:W-:Y:S01]  /*0910*/  ELECT P0, URZ, PT ;  /* 0x0000000000ff782f */ /* 0x000fe20003800000 */
[----:B------:R-:W2:Y:S10]  /*0920*/  FENCE.VIEW.ASYNC.S ;  /* 0x00000000000073c6 */ /* 0x000eb40000000000 */
[----:B--2---:R4:W2:Y:S01]  /*0930*/  SYNCS.EXCH.64 URZ, [UR6+0x90], UR12 ;  /* 0x0000900c06ff75b2 */ /* 0x0048a20008000100 */
[----:B------:R4:W3:Y:S02]  /*0940*/  SYNCS.EXCH.64 URZ, [UR6+0x98], UR12 ;  /* 0x0000980c06ff75b2 */ /* 0x0008e40008000100 */
[----:B----4-:R-:W-:Y:S01]  /*0950*/  NOP ;  /* 0x0000000000007918 */ /* 0x010fe20000000000 */
.L_x_11:
[----:B------:R-:W4:Y:S01]  /*0960*/  SHFL.IDX PT, R0, R66, RZ, 0x1f ;  /* 0x00001fff42007589 */ /* 0x000f2200000e0000 */
[----:B------:R-:W-:Y:S01]  /*0970*/  NOP ;  /* 0x0000000000007918 */ /* 0x000fe20000000000 */
[----:B----4-:R-:W-:-:S13]  /*0980*/  ISETP.NE.AND P0, PT, R0, 0x4, PT ;  /* 0x000000040000780c */ /* 0x010fda0003f05270 */
[----:B------:R-:W-:Y:S05]  /*0990*/  @P0 BRA `(.L_x_12) ;  /* 0x0000000000480947 */ /* 0x000fea0003800000 */
[----:B--23--:R-:W-:Y:S01]  /*09a0*/  UMOV UR7, 0x3a0 ;  /* 0x000003a000077882 */ /* 0x00cfe20000000000 */
[----:B------:R-:W-:Y:S01]  /*09b0*/  UMOV UR6, 0x400 ;  /* 0x0000040000067882 */ /* 0x000fe20000000000 */
[----:B------:R-:W-:Y:S01]  /*09c0*/  USEL UR7, UR7, 0x320, UP4 ;  /* 0x0000032007077887 */ /* 0x000fe2000a000000 */
        /* <DEDUP_REMOVED lines=10> */
[----:B--2---:R4:W2:Y:S08]  /*0a70*/  SYNCS.EXCH.64 URZ, [UR6+0xa0], UR12 ;  /* 0x0000a00c06ff75b2 */ /* 0x0048b00008000100 */
[----:B------:R4:W3:Y:S01]  /*0a80*/  SYNCS.EXCH.64 URZ, [UR6+0xb0], UR14 ;  /* 0x0000b00e06ff75b2 */ /* 0x0008e20008000100 */
[----:B------:R4:W1:Y:S01]  /*0a90*/  SYNCS.EXCH.64 URZ, [UR6+0xa8], UR12 ;  /* 0x0000a80c06ff75b2 */ /* 0x0008620008000100 */
[----:B------:R4:W1:Y:S02]  /*0aa0*/  SYNCS.EXCH.64 URZ, [UR6+0xb8], UR14 ;  /* 0x0000b80e06ff75b2 */ /* 0x0008640008000100 */
[----:B----4-:R-:W-:Y:S01]  /*0ab0*/  NOP ;  /* 0x0000000000007918 */ /* 0x010fe20000000000 */
.L_x_12:
[----:B------:R-:W4:Y:S01]  /*0ac0*/  SHFL.IDX PT, R0, R66, RZ, 0x1f ;  /* 0x00001fff42007589 */ /* 0x000f2200000e0000 */
[----:B------:R-:W-:Y:S01]  /*0ad0*/  NOP ;  /* 0x0000000000007918 */ /* 0x000fe20000000000 */
[----:B----4-:R-:W-:-:S13]  /*0ae0*/  ISETP.NE.AND P0, PT, R0, 0x5, PT ;  /* 0x000000050000780c */ /* 0x010fda0003f05270 */
[----:B------:R-:W-:Y:S05]  /*0af0*/  @P0 BRA `(.L_x_13) ;  /* 0x0000000000540947 */ /* 0x000fea0003800000 */
[----:B--23--:R-:W-:Y:S01]  /*0b00*/  UMOV UR7, 0x400 ;  /* 0x0000040000077882 */ /* 0x00cfe20000000000 */
        /* <DEDUP_REMOVED lines=14> */
[----:B------:R4:W1:Y:S01]  /*0bf0*/  SYNCS.EXCH.64 URZ, [UR7+0xe8], UR14 ;  /* 0x0000e80e07ff75b2 */ /* 0x0008620008000100 */
[----:B------:R4:W1:Y:S01]  /*0c00*/  SYNCS.EXCH.64 URZ, [UR7+0xd0], UR12 ;  /* 0x0000d00c07ff75b2 */ /* 0x0008620008000100 */
[----:B------:R4:W1:Y:S01]  /*0c10*/  SYNCS.EXCH.64 URZ, [UR7+0xf0], UR14 ;  /* 0x0000f00e07ff75b2 */ /* 0x0008620008000100 */
[----:B------:R4:W1:Y:S01]  /*0c20*/  SYNCS.EXCH.64 URZ, [UR7+0xd8], UR12 ;  /* 0x0000d80c07ff75b2 */ /* 0x0008620008000100 */
[----:B------:R4:W1:Y:S02]  /*0c30*/  SYNCS.EXCH.64 URZ, [UR7+0xf8], UR14 ;  /* 0x0000f80e07ff75b2 */ /* 0x0008640008000100 */
[----:B----4-:R-:W-:Y:S01]  /*0c40*/  NOP ;  /* 0x0000000000007918 */ /* 0x010fe20000000000 */
.L_x_13:
[----:B------:R-:W4:Y:S01]  /*0c50*/  SHFL.IDX PT, R0, R66, RZ, 0x1f ;  /* 0x00001fff42007589 */ /* 0x000f2200000e0000 */
[----:B------:R-:W-:Y:S01]  /*0c60*/  ISETP.NE.OR P1, PT, RZ, UR10, !P1 ;  /* 0x0000000aff007c0c */ /* 0x000fe2000cf25670 */
        /* <DEDUP_REMOVED lines=12> */
[----:B------:R4:W3:Y:S01]  /*0d30*/  SYNCS.EXCH.64 URZ, [UR6+0x110], UR12 ;  /* 0x0001100c06ff75b2 */ /* 0x0008e20008000100 */
[----:B------:R4:W1:Y:S01]  /*0d40*/  SYNCS.EXCH.64 URZ, [UR6+0x108], UR12 ;  /* 0x0001080c06ff75b2 */ /* 0x0008620008000100 */
[----:B------:R4:W1:Y:S02]  /*0d50*/  SYNCS.EXCH.64 URZ, [UR6+0x118], UR12 ;  /* 0x0001180c06ff75b2 */ /* 0x0008640008000100 */
[----:B----4-:R-:W-:Y:S01]  /*0d60*/  NOP ;  /* 0x0000000000007918 */ /* 0x010fe20000000000 */
.L_x_14:
[----:B------:R-:W-:Y:S01]  /*0d70*/  VOTEU.ALL UP0, P1 ;  /* 0x0000000000ff7886 */ /* 0x000fe20000800000 */
[----:B--23--:R-:W-:Y:S01]  /*0d80*/  UMOV UR12, 0x20 ;  /* 0x00000020000c7882 */ /* 0x00cfe20000000000 */
[----:B------:R-:W2:Y:S01]  /*0d90*/  LDCU UR6, c[0x0][0x36c] ;  /* 0x00006d80ff0677ac */ /* 0x000ea20008000800 */
[----:B------:R-:W-:Y:S01]  /*0da0*/  NOP ;  /* 0x0000000000007918 */ /* 0x000fe20000000000 */
[----:B------:R-:W-:Y:S01]  /*0db0*/  LOP3.LUT R10, R72, 0x1f, RZ, 0xc0, !PT ;  /* 0x0000001f480a7812 */ /* 0x000fe200078ec0ff */
[----:B------:R-:W-:Y:S01]  /*0dc0*/  @!UP0 UMOV UR5, 0x400 ;  /* 0x0000040000058882 */ /* 0x000fe20000000000 */
[----:B------:R-:W-:-:S04]  /*0dd0*/  @!UP0 UIADD3 UR12, UPT, UPT, -UR12, 0x100000, URZ ;  /* 0x001000000c0c8890 */ /* 0x000fc8000fffe1ff */
[----:B------:R-:W-:Y:S02]  /*0de0*/  @!UP0 USHF.L.U32 UR13, UR12, 0xb, URZ ;  /* 0x0000000b0c0d8899 */ /* 0x000fe400080006ff */
[----:B------:R-:W-:Y:S02]  /*0df0*/  @!UP0 USHF.L.U32 UR12, UR12, 0x1, URZ ;  /* 0x000000010c0c8899 */ /* 0x000fe400080006ff */
[----:B------:R-:W-:Y:S01]  /*0e00*/  @!UP0 ULEA UR5, UR37, UR5, 0x18 ;  /* 0x0000000525058291 */ /* 0x000fe2000f8ec0ff */
[----:B------:R-:W-:Y:S01]  /*0e10*/  VOTEU.ALL UP0, P1 ;  /* 0x0000000000ff7886 */ /* 0x000fe20000800000 */
[----:B------:R-:W-:Y:S02]  /*0e20*/  UISETP.NE.AND UP3, UPT, UR10, URZ, UPT ;  /* 0x000000ff0a00728c */ /* 0x000fe4000bf65270 */
[----:B--2---:R-:W-:Y:S01]  /*0e30*/  UISETP.EQ.U32.AND UP1, UPT, UR6, 0x1, UPT ;  /* 0x000000010600788c */ /* 0x004fe2000bf22070 */
[----:B------:R-:W2:Y:S07]  /*0e40*/  FENCE.VIEW.ASYNC.S ;  /* 0x00000000000073c6 */ /* 0x000eae0000000000 */
[----:B--2---:R2:W3:Y:S01]  /*0e50*/  @!UP0 SYNCS.EXCH.64 URZ, [UR5+0x120], UR12 ;  /* 0x0001200c05ff85b2 */ /* 0x0044e20008000100 */
[----:B------:R-:W-:Y:S05]  /*0e60*/  BRA.U !UP1, `(.L_x_15) ;  /* 0x0000000109087547 */ /* 0x000fea000b800000 */
[----:B-1-3--:R-:W-:Y:S01]  /*0e70*/  UCGABAR_ARV ;  /* 0x00000000000079c7 */ /* 0x00afe20008000000 */
[----:B------:R-:W-:Y:S05]  /*0e80*/  BRA `(.L_x_16) ;  /* 0x0000000000047947 */ /* 0x000fea0003800000 */
.L_x_15:
[----:B-1-3--:R-:W-:Y:S01]  /*0e90*/  NOP ;  /* 0x0000000000007918 */ /* 0x00afe20000000000 */
.L_x_16:
[----:B------:R-:W1:Y:S01]  /*0ea0*/  S2R R11, SR_CTAID.X ;  /* 0x00000000000b7919 */ /* 0x000e620000002500 */
[----:B------:R-:W-:-:S05]  /*0eb0*/  CS2R.32 R60, SR_CgaSize ;  /* 0x00000000003c7805 */ /* 0x000fca0000008a00 */
[----:B------:R-:W-:-:S05]  /*0ec0*/  IMAD R60, R60, -0xa0, RZ ;  /* 0xffffff603c3c7824 */ /* 0x000fca00078e02ff */
[----:B------:R-:W-:-:S14]  /*0ed0*/  R2UR UR6, R60 ;  /* 0x000000003c0672ca */ /* 0x000fdc00000e0000 */
[----:B------:R-:W3:Y:S01]  /*0ee0*/  LDCU UR6, c[0x0][UR6+0x2b0] ;  /* 0x00005600060677ac */ /* 0x000ee20008000800 */
[----:B------:R-:W-:-:S05]  /*0ef0*/  CS2R.32 R0, SR_CgaSize ;  /* 0x0000000000007805 */ /* 0x000fca0000008a00 */
[----:B------:R-:W-:-:S06]  /*0f00*/  IMAD R0, R0, -0xa0, RZ ;  /* 0xffffff6000007824 */ /* 0x000fcc00078e02ff */
[----:B------:R-:W4:Y:S01]  /*0f10*/  LDC R0, c[0x0][R0+0x2a0] ;  /* 0x0000a80000007b82 */ /* 0x000f220000000800 */
[----:B------:R-:W-:Y:S01]  /*0f20*/  PRMT R8, RZ, 0x7610, R8 ;  /* 0x00007610ff087816 */ /* 0x000fe20000000008 */
[----:B------:R-:W3:Y:S01]  /*0f30*/  S2R R34, SR_CTAID.Y ;  /* 0x0000000000227919 */ /* 0x000ee20000002600 */
[----:B------:R-:W-:-:S05]  /*0f40*/  CS2R.32 R60, SR_CgaSize ;  /* 0x00000000003c7805 */ /* 0x000fca0000008a00 */
[----:B------:R-:W-:-:S05]  /*0f50*/  IMAD R60, R60, -0xa0, RZ ;  /* 0xffffff603c3c7824 */ /* 0x000fca00078e02ff */
[----:B--2---:R-:W-:-:S14]  /*0f60*/  R2UR UR5, R60 ;  /* 0x000000003c0572ca */ /* 0x004fdc00000e0000 */
[----:B------:R-:W2:Y:S01]  /*0f70*/  LDCU UR5, c[0x0][UR5+0x2b4] ;  /* 0x00005680050577ac */ /* 0x000ea20008000800 */
[----:B------:R-:W1:Y:S01]  /*0f80*/  LDCU UR11, c[0x0][0xb30] ;  /* 0x00016600ff0b77ac */ /* 0x000e620008000800 */
[----:B------:R-:W3:Y:S01]  /*0f90*/  LDC R9, c[0x0][0xb24] ;  /* 0x0002c900ff097b82 */ /* 0x000ee20000000800 */
[----:B------:R-:W-:Y:S02]  /*0fa0*/  UISETP.GT.U32.AND UP0, UPT, UR9, 0xffff, UPT ;  /* 0x0000ffff0900788c */ /* 0x000fe4000bf04070 */
[----:B------:R-:W-:Y:S02]  /*0fb0*/  USHF.L.U32 UR7, UR37, 0xa, URZ ;  /* 0x0000000a25077899 */ /* 0x000fe400080006ff */
[----:B------:R-:W-:Y:S01]  /*0fc0*/  USEL UR12, UR9, 0xffff, !UP0 ;  /* 0x0000ffff090c7887 */ /* 0x000fe2000c000000 */
[----:B------:R-:W-:-:S05]  /*0fd0*/  CS2R.32 R58, SR_CgaSize ;  /* 0x00000000003a7805 */ /* 0x000fca0000008a00 */
[----:B------:R-:W-:-:S06]  /*0fe0*/  IMAD R58, R58, -0xa0, RZ ;  /* 0xffffff603a3a7824 */ /* 0x000fcc00078e02ff */
[----:B------:R-:W4:Y:S01]  /*0ff0*/  LDC R58, c[0x0][R58+0x2a4] ;  /* 0x0000a9003a3a7b82 */ /* 0x000f220000000800 */
[----:B------:R-:W-:Y:S02]  /*1000*/  ULOP3.LUT UR7, UR7, 0x800, URZ, 0xc0, !UPT ;  /* 0x0000080007077892 */ /* 0x000fe4000f8ec0ff */
[----:B------:R-:W-:Y:S02]  /*1010*/  ULOP3.LUT UR12, UR12, 0xffff, URZ, 0xc0, !UPT ;  /* 0x0000ffff0c0c7892 */ /* 0x000fe4000f8ec0ff */
[----:B------:R-:W-:-:S03]  /*1020*/  UISETP.NE.AND UP2, UPT, UR10, 0x2, UPT ;  /* 0x000000020a00788c */ /* 0x000fc6000bf45270 */
[----:B------:R-:W4:Y:S01]  /*1030*/  LDC R26, c[0x0][0xb24] ;  /* 0x0002c900ff1a7b82 */ /* 0x000f220000000800 */
[----:B-1----:R-:W-:Y:S01]  /*1040*/  UISETP.NE.AND UP0, UPT, UR11, 0x1, UPT ;  /* 0x000000010b00788c */ /* 0x002fe2000bf05270 */
[----:B------:R-:W-:Y:S01]  /*1050*/  I2FP.F32.U32 R60, R11 ;  /* 0x0000000b003c7245 */ /* 0x000fe20000201000 */
[----:B------:R-:W-:-:S05]  /*1060*/  IMAD.MOV.U32 R37, RZ, RZ, R11 ;  /* 0x000000ffff257224 */ /* 0x000fca00078e000b */
[----:B------:R-:W1:Y:S01]  /*1070*/  S2UR UR36, SR_CTAID.Z ;  /* 0x00000000002479c3 */ /* 0x000e620000002700 */
[----:B---3--:R-:W-:Y:S02]  /*1080*/  ISETP.GE.AND P0, PT, R9, 0x1, PT ;  /* 0x000000010900780c */ /* 0x008fe40003f06270 */
[----:B------:R-:W-:Y:S01]  /*1090*/  I2FP.F32.U32 R3, R34 ;  /* 0x0000002200037245 */ /* 0x000fe20000201000 */
[----:B------:R-:W-:Y:S01]  /*10a0*/  FMUL R60, R60, UR6 ;  /* 0x000000063c3c7c20 */ /* 0x000fe20008400000 */
[----:B------:R-:W-:-:S03]  /*10b0*/  USHF.R.U32.HI UR6, URZ, 0x6, UR7 ;  /* 0x00000006ff067899 */ /* 0x000fc60008011607 */
[----:B--2---:R-:W-:Y:S01]  /*10c0*/  FMUL R3, R3, UR5 ;  /* 0x0000000503037c20 */ /* 0x004fe20008400000 */
[----:B------:R-:W-:Y:S01]  /*10d0*/  UMOV UR5, 0x5 ;  /* 0x0000000500057882 */ /* 0x000fe20000000000 */
[----:B------:R-:W2:Y:S01]  /*10e0*/  F2I.U32.TRUNC.NTZ R60, R60 ;  /* 0x0000003c003c7305 */ /* 0x000ea2000020f000 */
[----:B------:R-:W-:-:S07]  /*10f0*/  USHF.L.U32 UR5, UR5, UR12, URZ ;  /* 0x0000000c05057299 */ /* 0x000fce00080006ff */
[----:B------:R-:W3:Y:S01]  /*1100*/  F2I.U32.TRUNC.NTZ R3, R3 ;  /* 0x0000000300037305 */ /* 0x000ee2000020f000 */
[----:B--2---:R-:W-:-:S04]  /*1110*/  IMAD.MOV R60, RZ, RZ, -R60 ;  /* 0x000000ffff3c7224 */ /* 0x004fc800078e0a3c */
[----:B----4-:R-:W-:Y:S01]  /*1120*/  IMAD R60, R0, R60, R11 ;  /* 0x0000003c003c7224 */ /* 0x010fe200078e020b */
[----:B------:R-:W-:Y:S02]  /*1130*/  PRMT R0, RZ, 0x7610, R0 ;  /* 0x00007610ff007816 */ /* 0x000fe40000000000 */
[----:B---3--:R-:W-:-:S05]  /*1140*/  IADD3 R3, PT, PT, -R3, RZ, RZ ;  /* 0x000000ff03037210 */ /* 0x008fca0007ffe1ff */
[----:B------:R-:W-:Y:S01]  /*1150*/  IMAD R58, R58, R3, R34 ;  /* 0x000000033a3a7224 */ /* 0x000fe200078e0222 */
[----:B-1----:R-:W-:Y:S06]  /*1160*/  BRA.U UP3, `(.L_x_17) ;  /* 0x0000000103387547 */ /* 0x002fec000b800000 */
[C---:B------:R-:W-:Y:S01]  /*1170*/  ISETP.GT.U32.AND P1, PT, R60.reuse, 0x1, PT ;  /* 0x000000013c00780c */ /* 0x040fe20003f24070 */
[----:B------:R-:W-:Y:S01]  /*1180*/  IMAD.MOV.U32 R0, RZ, RZ, 0x3 ;  /* 0x00000003ff007424 */ /* 0x000fe200078e00ff */
[----:B------:R-:W-:Y:S02]  /*1190*/  LOP3.LUT R3, R60, 0xfffffffe, RZ, 0xc0, !PT ;  /* 0xfffffffe3c037812 */ /* 0x000fe400078ec0ff */
[C---:B------:R-:W-:Y:S02]  /*11a0*/  ISETP.NE.AND P2, PT, R58.reuse, RZ, P1 ;  /* 0x000000ff3a00720c */ /* 0x040fe40000f45270 */
[C---:B------:R-:W-:Y:S01]  /*11b0*/  ISETP.NE.AND P1, PT, R58.reuse, 0x1, P1 ;  /* 0x000000013a00780c */ /* 0x040fe20000f25270 */
[----:B------:R-:W-:Y:S01]  /*11c0*/  IMAD R3, R58, 0x2, R3 ;  /* 0x000000023a037824 */ /* 0x000fe200078e0203 */
[----:B------:R-:W-:Y:S02]  /*11d0*/  SEL R4, RZ, 0x1, P2 ;  /* 0x00000001ff047807 */ /* 0x000fe40001000000 */
[----:B------:R-:W-:-:S02]  /*11e0*/  SEL R5, RZ, 0x4, P1 ;  /* 0x00000004ff057807 */ /* 0x000fc40000800000 */
[----:B------:R-:W-:Y:S02]  /*11f0*/  SEL R2, RZ, 0x2, P2 ;  /* 0x00000002ff027807 */ /* 0x000fe40001000000 */
[----:B------:R-:W-:Y:S02]  /*1200*/  SHF.L.U32 R0, R0, R3, RZ ;  /* 0x0000000300007219 */ /* 0x000fe400000006ff */
[----:B------:R-:W-:Y:S02]  /*1210*/  IADD3 R5, PT, PT, R2, R5, R4 ;  /* 0x0000000502057210 */ /* 0x000fe40007ffe004 */
[----:B------:R-:W-:-:S05]  /*1220*/  SEL R2, RZ, 0x8, P1 ;  /* 0x00000008ff027807 */ /* 0x000fca0000800000 */
[----:B------:R-:W-:-:S05]  /*1230*/  IMAD.IADD R2, R5, 0x1, R2 ;  /* 0x0000000105027824 */ /* 0x000fca00078e0202 */
[----:B------:R-:W-:Y:S02]  /*1240*/  PRMT R8, R2, 0x7610, R8 ;  /* 0x0000761002087816 */ /* 0x000fe40000000008 */
.L_x_17:
[----:B------:R-:W-:Y:S05]  /*1250*/  @!P0 BRA `(.L_x_18) ;  /* 0x0000000000b88947 */ /* 0x000fea0003800000 */
[----:B------:R-:W1:Y:S01]  /*1260*/  LDC.64 R4, c[0x0][0xb18] ;  /* 0x0002c600ff047b82 */ /* 0x000e620000000a00 */
[----:B------:R-:W-:-:S07]  /*1270*/  ISETP.NE.AND P0, PT, R9, 0x1, PT ;  /* 0x000000010900780c */ /* 0x000fce0003f05270 */
[----:B------:R-:W2:Y:S08]  /*1280*/  LDC R14, c[0x0][0xb0c] ;  /* 0x0002c300ff0e7b82 */ /* 0x000eb00000000800 */
[----:B------:R-:W3:Y:S08]  /*1290*/  LDC R13, c[0x0][0x370] ;  /* 0x0000dc00ff0d7b82 */ /* 0x000ef00000000800 */
[----:B------:R-:W4:Y:S01]  /*12a0*/  LDC R16, c[0x0][0x374] ;  /* 0x0000dd00ff107b82 */ /* 0x000f220000000800 */
[----:B-1----:R-:W-:-:S07]  /*12b0*/  ISETP.NE.AND P1, PT, R4, 0x1, PT ;  /* 0x000000010400780c */ /* 0x002fce0003f25270 */
[----:B------:R-:W3:Y:S01]  /*12c0*/  LDC.64 R6, c[0x0][0xb10] ;  /* 0x0002c400ff067b82 */ /* 0x000ee20000000a00 */
[----:B--2---:R-:W-:-:S07]  /*12d0*/  ISETP.NE.AND P2, PT, R14, 0x1, PT ;  /* 0x000000010e00780c */ /* 0x004fce0003f45270 */
[----:B------:R-:W1:Y:S08]  /*12e0*/  LDC R12, c[0x0][0xb20] ;  /* 0x0002c800ff0c7b82 */ /* 0x000e700000000800 */
[----:B------:R-:W2:Y:S01]  /*12f0*/  LDC.64 R2, c[0x0][0xb28] ;  /* 0x0002ca00ff027b82 */ /* 0x000ea20000000a00 */
[----:B----4-:R-:W-:-:S04]  /*1300*/  IMAD.HI.U32 R15, R16, R5, RZ ;  /* 0x00000005100f7227 */ /* 0x010fc800078e00ff */
[----:B------:R-:W-:-:S04]  /*1310*/  IMAD.HI.U32 R5, R34, R5, RZ ;  /* 0x0000000522057227 */ /* 0x000fc800078e00ff */
[----:B---3--:R-:W-:-:S04]  /*1320*/  IMAD.HI.U32 R18, R13, R6, RZ ;  /* 0x000000060d127227 */ /* 0x008fc800078e00ff */
[C---:B------:R-:W-:Y:S01]  /*1330*/  IMAD.HI.U32 R20, R11.reuse, R6, RZ ;  /* 0x000000060b147227 */ /* 0x040fe200078e00ff */
[-C--:B------:R-:W-:Y:S02]  /*1340*/  @P2 SHF.R.U32.HI R13, RZ, R7.reuse, R18 ;  /* 0x00000007ff0d2219 */ /* 0x080fe40000011612 */
[-C--:B-1----:R-:W-:Y:S02]  /*1350*/  @P1 SHF.R.U32.HI R16, RZ, R12.reuse, R15 ;  /* 0x0000000cff101219 */ /* 0x082fe4000001160f */
[----:B------:R-:W-:Y:S02]  /*1360*/  SHF.R.U32.HI R5, RZ, R12, R5 ;  /* 0x0000000cff057219 */ /* 0x000fe40000011605 */
[----:B------:R-:W-:Y:S02]  /*1370*/  SHF.R.U32.HI R20, RZ, R7, R20 ;  /* 0x00000007ff147219 */ /* 0x000fe40000011614 */
[----:B------:R-:W-:Y:S01]  /*1380*/  SEL R5, R34, R5, !P1 ;  /* 0x0000000522057207 */ /* 0x000fe20004800000 */
[----:B--2---:R-:W-:Y:S01]  /*1390*/  IMAD.HI.U32 R18, R16, R2, RZ ;  /* 0x0000000210127227 */ /* 0x004fe200078e00ff */
[----:B------:R-:W-:-:S02]  /*13a0*/  SEL R37, R11, R20, !P2 ;  /* 0x000000140b257207 */ /* 0x000fc40005000000 */
[----:B------:R-:W-:Y:S01]  /*13b0*/  IADD3 R7, PT, PT, -R5, RZ, RZ ;  /* 0x000000ff05077210 */ /* 0x000fe20007ffe1ff */
[----:B------:R-:W-:Y:S01]  /*13c0*/  IMAD.HI.U32 R6, R13, R2, RZ ;  /* 0x000000020d067227 */ /* 0x000fe200078e00ff */
[----:B------:R-:W-:-:S03]  /*13d0*/  @P0 SHF.R.U32.HI R16, RZ, R3, R18 ;  /* 0x00000003ff100219 */ /* 0x000fc60000011612 */
[----:B------:R-:W-:Y:S01]  /*13e0*/  IMAD R7, R4, R7, R34 ;  /* 0x0000000704077224 */ /* 0x000fe200078e0222 */
[----:B------:R-:W-:Y:S01]  /*13f0*/  @P0 SHF.R.U32.HI R13, RZ, R3, R6 ;  /* 0x00000003ff0d0219 */ /* 0x000fe20000011606 */
[----:B------:R-:W-:-:S04]  /*1400*/  IMAD R16, R16, R9, RZ ;  /* 0x0000000910107224 */ /* 0x000fc800078e02ff */
[----:B------:R-:W-:Y:S01]  /*1410*/  IMAD R6, R13, R9, RZ ;  /* 0x000000090d067224 */ /* 0x000fe200078e02ff */
[----:B------:R-:W-:-:S04]  /*1420*/  ISETP.GE.AND P1, PT, R5, R16, PT ;  /* 0x000000100500720c */ /* 0x000fc80003f26270 */
[----:B------:R-:W-:Y:S01]  /*1430*/  ISETP.GE.OR P1, PT, R37, R6, P1 ;  /* 0x000000062500720c */ /* 0x000fe20000f26670 */
[----:B------:R-:W-:-:S05]  /*1440*/  IMAD.HI.U32 R6, R5, R2, RZ ;  /* 0x0000000205067227 */ /* 0x000fca00078e00ff */
[----:B------:R-:W-:-:S04]  /*1450*/  SHF.R.U32.HI R6, RZ, R3, R6 ;  /* 0x00000003ff067219 */ /* 0x000fc80000011606 */
[----:B------:R-:W-:-:S03]  /*1460*/  SEL R6, R5, R6, !P0 ;  /* 0x0000000605067207 */ /* 0x000fc60004000000 */
[----:B------:R-:W-:Y:S01]  /*1470*/  @!P1 IMAD.HI.U32 R12, R37, R2, RZ ;  /* 0x00000002250c9227 */ /* 0x000fe200078e00ff */
[----:B------:R-:W-:-:S04]  /*1480*/  IADD3 R2, PT, PT, -R6, RZ, RZ ;  /* 0x000000ff06027210 */ /* 0x000fc80007ffe1ff */
[----:B------:R-:W-:Y:S01]  /*1490*/  @!P1 SHF.R.U32.HI R12, RZ, R3, R12 ;  /* 0x00000003ff0c9219 */ /* 0x000fe2000001160c */
[----:B------:R-:W-:-:S03]  /*14a0*/  IMAD R2, R9, R2, R5 ;  /* 0x0000000209027224 */ /* 0x000fc600078e0205 */
[----:B------:R-:W-:-:S05]  /*14b0*/  @!P1 SEL R3, R37, R12, !P0 ;  /* 0x0000000c25039207 */ /* 0x000fca0004000000 */
[--C-:B------:R-:W-:Y:S02]  /*14c0*/  @!P1 IMAD.IADD R6, R6, 0x1, -R3.reuse ;  /* 0x0000000106069824 */ /* 0x100fe400078e0a03 */
[----:B------:R-:W-:Y:S01]  /*14d0*/  @!P1 IMAD R3, R2, R13, R3 ;  /* 0x0000000d02039224 */ /* 0x000fe200078e0203 */
[----:B------:R-:W-:Y:S01]  /*14e0*/  IADD3 R2, PT, PT, -R37, RZ, RZ ;  /* 0x000000ff25027210 */ /* 0x000fe20007ffe1ff */
[----:B------:R-:W-:Y:S02]  /*14f0*/  @!P1 IMAD R5, R6, R9, R37 ;  /* 0x0000000906059224 */ /* 0x000fe400078e0225 */
[----:B------:R-:W-:Y:S02]  /*1500*/  @!P1 IMAD.MOV.U32 R37, RZ, RZ, R3 ;  /* 0x000000ffff259224 */ /* 0x000fe400078e0003 */
[----:B------:R-:W-:Y:S02]  /*1510*/  IMAD R2, R14, R2, R11 ;  /* 0x000000020e027224 */ /* 0x000fe400078e020b */
[----:B------:R-:W-:-:S02]  /*1520*/  IMAD R34, R5, R4, R7 ;  /* 0x0000000405227224 */ /* 0x000fc400078e0207 */
[----:B------:R-:W-:Y:S02]  /*1530*/  IMAD R37, R37, R14, R2 ;  /* 0x0000000e25257224 */ /* 0x000fe400078e0202 */
.L_x_18:
[----:B------:R-:W-:Y:S05]  /*1540*/  BRA.U UP0, `(.L_x_19) ;  /* 0x0000000100407547 */ /* 0x000fea000b800000 */
[----:B------:R-:W1:Y:S08]  /*1550*/  LDC.64 R4, c[0x0][0xb10] ;  /* 0x0002c400ff047b82 */ /* 0x000e700000000a00 */
[----:B------:R-:W2:Y:S08]  /*1560*/  LDC.64 R2, c[0x0][0xb18] ;  /* 0x0002c600ff027b82 */ /* 0x000eb00000000a00 */
[----:B------:R-:W3:Y:S08]  /*1570*/  LDC R6, c[0x0][0xb20] ;  /* 0x0002c800ff067b82 */ /* 0x000ef00000000800 */
[----:B------:R-:W4:Y:S01]  /*1580*/  LDC R12, c[0x0][0xb0c] ;  /* 0x0002c300ff0c7b82 */ /* 0x000f220000000800 */
[----:B-1----:R-:W-:-:S05]  /*1590*/  IMAD.HI.U32 R4, R37, R4, RZ ;  /* 0x0000000425047227 */ /* 0x002fca00078e00ff */
[----:B------:R-:W-:Y:S01]  /*15a0*/  SHF.R.U32.HI R4, RZ, R5, R4 ;  /* 0x00000005ff047219 */ /* 0x000fe20000011604 */
[----:B--2---:R-:W-:Y:S01]  /*15b0*/  IMAD.HI.U32 R3, R34, R3, RZ ;  /* 0x0000000322037227 */ /* 0x004fe200078e00ff */
[----:B------:R-:W-:-:S04]  /*15c0*/  ISETP.NE.AND P0, PT, R2, 0x1, PT ;  /* 0x000000010200780c */ /* 0x000fc80003f05270 */
[----:B---3--:R-:W-:-:S04]  /*15d0*/  SHF.R.U32.HI R3, RZ, R6, R3 ;  /* 0x00000006ff037219 */ /* 0x008fc80000011603 */
[----:B------:R-:W-:Y:S02]  /*15e0*/  SEL R3, R34, R3, !P0 ;  /* 0x0000000322037207 */ /* 0x000fe40004000000 */
[----:B----4-:R-:W-:-:S04]  /*15f0*/  ISETP.NE.AND P1, PT, R12, 0x1, PT ;  /* 0x000000010c00780c */ /* 0x010fc80003f25270 */
[----:B------:R-:W-:-:S05]  /*1600*/  SEL R6, R37, R4, !P1 ;  /* 0x0000000425067207 */ /* 0x000fca0004800000 */
[----:B------:R-:W-:Y:S02]  /*1610*/  IMAD.IADD R4, R3, 0x1, -R6 ;  /* 0x0000000103047824 */ /* 0x000fe400078e0a06 */
[----:B------:R-:W-:Y:S02]  /*1620*/  IMAD.IADD R3, R6, 0x1, -R3 ;  /* 0x0000000106037824 */ /* 0x000fe400078e0a03 */
[----:B------:R-:W-:Y:S02]  /*1630*/  IMAD R37, R4, R12, R37 ;  /* 0x0000000c04257224 */ /* 0x000fe400078e0225 */
[----:B------:R-:W-:Y:S02]  /*1640*/  IMAD R34, R3, R2, R34 ;  /* 0x0000000203227224 */ /* 0x000fe400078e0222 */
.L_x_19:
[----:B------:R-:W-:Y:S05]  /*1650*/  BRA.U !UP1, `(.L_x_20) ;  /* 0x00000001090c7547 */ /* 0x000fea000b800000 */
[----:B------:R-:W-:Y:S01]  /*1660*/  UCGABAR_WAIT ;  /* 0x0000000000007dc7 */ /* 0x000fe20008000000 */
[----:B------:R-:W-:Y:S01]  /*1670*/  CCTL.IVALL ;  /* 0x00000000ff00798f */ /* 0x000fe20002000000 */
[----:B------:R-:W-:Y:S05]  /*1680*/  BRA `(.L_x_21) ;  /* 0x0000000000047947 */ /* 0x000fea0003800000 */
.L_x_20:
[----:B------:R-:W-:Y:S06]  /*1690*/  BAR.SYNC.DEFER_BLOCKING 0x0 ;  /* 0x0000000000007b1d */ /* 0x000fec0000010000 */
.L_x_21:
[----:B------:R-:W-:Y:S05]  /*16a0*/  BRA.U UP2, `(.L_x_22) ;  /* 0x0000001102e07547 */ /* 0x000fea000b800000 */
[----:B------:R-:W1:Y:S01]  /*16b0*/  LDCU UR13, c[0x0][0x38c] ;  /* 0x00007180ff0d77ac */ /* 0x000e620008000800 */
[----:B------:R-:W2:Y:S01]  /*16c0*/  LDC R9, c[0x0][0x370] ;  /* 0x0000dc00ff097b82 */ /* 0x000ea20000000800 */
[----:B------:R-:W-:Y:S01]  /*16d0*/  IMAD.SHL.U32 R16, R11, 0x40, RZ ;  /* 0x000000400b107824 */ /* 0x000fe200078e00ff */
[----:B------:R-:W-:Y:S01]  /*16e0*/  PLOP3.LUT P1, PT, PT, PT, UP4, 0x80, 0x8 ;  /* 0x000000000008781c */ /* 0x000fe20003f2f048 */
[----:B------:R-:W-:Y:S01]  /*16f0*/  HFMA2 R12, -RZ, RZ, 0, 0 ;  /* 0x00000000ff0c7431 */ /* 0x000fe200000001ff */
[----:B------:R-:W-:Y:S01]  /*1700*/  UISETP.NE.AND UP1, UPT, UR10, URZ, UPT ;  /* 0x000000ff0a00728c */ /* 0x000fe2000bf25270 */
[----:B------:R-:W-:Y:S01]  /*1710*/  ISETP.NE.AND P4, PT, R10, RZ, P5 ;  /* 0x000000ff0a00720c */ /* 0x000fe20002f85270 */
[----:B------:R-:W-:Y:S01]  /*1720*/  IMAD.MOV.U32 R15, RZ, RZ, 0x1 ;  /* 0x00000001ff0f7424 */ /* 0x000fe200078e00ff */
[----:B------:R-:W-:Y:S01]  /*1730*/  PLOP3.LUT P1, PT, P1, PT, PT, 0x8, 0x80 ;  /* 0x000000000080781c */ /* 0x000fe20000f2e170 */
[----:B------:R-:W3:Y:S01]  /*1740*/  LDC R0, c[0x0][0x374] ;  /* 0x0000dd00ff007b82 */ /* 0x000ee20000000800 */
[----:B------:R-:W-:Y:S01]  /*1750*/  IMAD.MOV.U32 R14, RZ, RZ, RZ ;  /* 0x000000ffff0e7224 */ /* 0x000fe200078e00ff */
[----:B------:R-:W-:Y:S01]  /*1760*/  MOV R8, 0x1 ;  /* 0x0000000100087802 */ /* 0x000fe20000000f00 */
[----:B------:R-:W-:Y:S01]  /*1770*/  IMAD.MOV.U32 R10, RZ, RZ, RZ ;  /* 0x000000ffff0a7224 */ /* 0x000fe200078e00ff */
[----:B------:R-:W-:Y:S01]  /*1780*/  LOP3.LUT R16, R16, 0x40, RZ, 0xc0, !PT ;  /* 0x0000004010107812 */ /* 0x000fe200078ec0ff */
[----:B------:R-:W4:Y:S01]  /*1790*/  LDCU.64 UR22, c[0x0][0x348] ;  /* 0x00006900ff1677ac */ /* 0x000f220008000a00 */
[----:B-1----:R-:W-:-:S02]  /*17a0*/  UIADD3 UR8, UPT, UPT, UR13, 0x3f, URZ ;  /* 0x0000003f0d087890 */ /* 0x002fc4000fffe0ff */
[----:B------:R-:W-:Y:S02]  /*17b0*/  USEL UR25, UR4, 0x2, UP1 ;  /* 0x0000000204197887 */ /* 0x000fe40008800000 */
[----:B------:R-:W-:Y:S01]  /*17c0*/  USHF.R.S32.HI UR15, URZ, 0x1f, UR8 ;  /* 0x0000001fff0f7899 */ /* 0x000fe20008011408 */
[----:B------:R-:W-:-:S03]  /*17d0*/  UMOV UR26, URZ ;  /* 0x000000ff001a7c82 */ /* 0x000fc60008000000 */
[----:B------:R-:W-:Y:S02]  /*17e0*/  ULEA.HI UR15, UR15, UR8, URZ, 0x6 ;  /* 0x000000080f0f7291 */ /* 0x000fe4000f8f30ff */
[----:B------:R-:W-:Y:S02]  /*17f0*/  UIADD3 UR8, UPT, UPT, UR13, -0x1, URZ ;  /* 0xffffffff0d087890 */ /* 0x000fe4000fffe0ff */
[----:B------:R-:W-:Y:S02]  /*1800*/  USHF.R.S32.HI UR15, URZ, 0x6, UR15 ;  /* 0x00000006ff0f7899 */ /* 0x000fe4000801140f */
[----:B------:R-:W-:Y:S02]  /*1810*/  UISETP.GE.U32.AND UP2, UPT, UR8, -0x7f, UPT ;  /* 0xffffff810800788c */ /* 0x000fe4000bf46070 */
[----:B------:R-:W-:Y:S02]  /*1820*/  UISETP.LT.U32.AND UP0, UPT, UR15, 0x5, UPT ;  /* 0x000000050f00788c */ /* 0x000fe4000bf01070 */
[----:B------:R-:W-:-:S02]  /*1830*/  UIADD3 UR13, UPT, UPT, UR13, 0x7e, URZ ;  /* 0x0000007e0d0d7890 */ /* 0x000fc4000fffe0ff */
[----:B------:R-:W-:-:S04]  /*1840*/  USEL UR14, UR15, 0x5, UP0 ;  /* 0x000000050f0e7887 */ /* 0x000fc80008000000 */
[----:B------:R-:W-:Y:S02]  /*1850*/  UIADD3 UR24, UPT, UPT, UR14, -0x1, URZ ;  /* 0xffffffff0e187890 */ /* 0x000fe4000fffe0ff */
[----:B------:R-:W-:Y:S02]  /*1860*/  @UP2 UIADD3 UR24, UPT, UPT, UR14, URZ, URZ ;  /* 0x000000ff0e182290 */ /* 0x000fe4000fffe0ff */
[----:B------:R-:W-:Y:S02]  /*1870*/  UIADD3 UR27, UPT, UPT, UR15, -UR14, URZ ;  /* 0x8000000e0f1b7290 */ /* 0x000fe4000fffe0ff */
[----:B------:R-:W-:Y:S02]  /*1880*/  UIADD3 UR21, UPT, UPT, UR24, 0x1, URZ ;  /* 0x0000000118157890 */ /* 0x000fe4000fffe0ff */
[----:B--2-4-:R-:W-:-:S12]  /*1890*/  UIADD3 UR24, UPT, UPT, -UR24, URZ, URZ ;  /* 0x000000ff18187290 */ /* 0x014fd8000fffe1ff */
.L_x_42:
[----:B------:R-:W-:Y:S01]  /*18a0*/  UISETP.NE.AND UP0, UPT, UR37, URZ, UPT ;  /* 0x000000ff2500728c */ /* 0x000fe2000bf05270 */
[----:B------:R-:W1:Y:S08]  /*18b0*/  S2UR UR37, SR_CgaCtaId ;  /* 0x00000000002579c3 */ /* 0x000e700000008800 */
[----:B------:R-:W-:Y:S05]  /*18c0*/  BRA.U UP0, `(.L_x_23) ;  /* 0x0000000100347547 */ /* 0x000fea000b800000 */
[----:B------:R-:W2:Y:S01]  /*18d0*/  S2R R2, SR_CgaCtaId ;  /* 0x0000000000027919 */ /* 0x000ea20000008800 */
[----:B------:R-:W-:-:S04]  /*18e0*/  MOV R3, 0x400 ;  /* 0x0000040000037802 */ /* 0x000fc80000000f00 */
[----:B--2---:R-:W-:Y:S02]  /*18f0*/  LEA R3, R2, R3, 0x18 ;  /* 0x0000000302037211 */ /* 0x004fe400078ec0ff */
[----:B------:R-:W-:-:S03]  /*1900*/  SHF.L.U32 R2, R8, 0x1f, RZ ;  /* 0x0000001f08027819 */ /* 0x000fc600000006ff */
[----:B------:R-:W-:-:S04]  /*1910*/  IMAD R3, R10, 0x8, R3 ;  /* 0x000000080a037824 */ /* 0x000fc800078e0203 */
[----:B------:R-:W2:Y:S02]  /*1920*/  SYNCS.PHASECHK.TRANS64.TRYWAIT P0, [R3+URZ+0x110], R2 ;  /* 0x00011002030075a7 */ /* 0x000ea400080011ff */
[----:B--2---:R-:W-:Y:S05]  /*1930*/  @!P0 BRA `(.L_x_24) ;  /* 0x0000007000248947 */ /* 0x004fea0003800000 */
.L_x_150:
[----:B------:R-:W-:Y:S01]  /*1940*/  VIADD R10, R10, 0x1 ;  /* 0x000000010a0a7836 */ /* 0x000fe20000000000 */
[----:B------:R2:W-:Y:S04]  /*1950*/  SYNCS.ARRIVE.TRANS64.A1T0 RZ, [R3+URZ+0x100], RZ ;  /* 0x000100ff03ff79a7 */ /* 0x0005e800081000ff */
[----:B------:R-:W-:-:S04]  /*1960*/  ISETP.NE.AND P0, PT, R10, 0x2, PT ;  /* 0x000000020a00780c */ /* 0x000fc80003f05270 */
[----:B------:R-:W-:Y:S02]  /*1970*/  SEL R10, R10, RZ, P0 ;  /* 0x000000ff0a0a7207 */ /* 0x000fe40000000000 */
[----:B--2---:R-:W-:-:S04]  /*1980*/  SEL R3, RZ, 0x1, P0 ;  /* 0x00000001ff037807 */ /* 0x004fc80000000000 */
[----:B------:R-:W-:-:S07]  /*1990*/  LOP3.LUT R8, R8, R3, RZ, 0x3c, !PT ;  /* 0x0000000308087212 */ /* 0x000fce00078e3cff */
.L_x_23:
[----:B------:R-:W-:Y:S01]  /*19a0*/  UMOV UR4, 0x400 ;  /* 0x0000040000047882 */ /* 0x000fe20000000000 */
[----:B------:R-:W-:Y:S01]  /*19b0*/  LEA.HI R3, R37, R37, RZ, 0x1 ;  /* 0x0000002525037211 */ /* 0x000fe200078f08ff */
[----:B-1----:R-:W-:Y:S01]  /*19c0*/  ULEA UR4, UR37, UR4, 0x18 ;  /* 0x0000000425047291 */ /* 0x002fe2000f8ec0ff */
[----:B------:R-:W-:Y:S01]  /*19d0*/  SHF.L.U32 R2, R15, 0x1f, RZ ;  /* 0x0000001f0f027819 */ /* 0x000fe200000006ff */
[----:B------:R-:W-:Y:S01]  /*19e0*/  UISETP.GE.U32.AND UP0, UPT, UR13, 0x7f, UPT ;  /* 0x0000007f0d00788c */ /* 0x000fe2000bf06070 */
[C---:B------:R-:W-:Y:S01]  /*19f0*/  R2UR UR9, R16.reuse ;  /* 0x00000000100972ca */ /* 0x040fe200000e0000 */
[----:B------:R-:W-:Y:S01]  /*1a00*/  ULEA UR8, UR26, UR4, 0x3 ;  /* 0x000000041a087291 */ /* 0x000fe2000f8e18ff */
[----:B------:R-:W-:Y:S01]  /*1a10*/  IMAD.SHL.U32 R3, R3, 0x40, RZ ;  /* 0x0000004003037824 */ /* 0x000fe200078e00ff */
[----:B------:R-:W-:Y:S01]  /*1a20*/  R2UR UR11, R16 ;  /* 0x00000000100b72ca */ /* 0x000fe200000e0000 */
[----:B------:R-:W-:-:S03]  /*1a30*/  UMOV UR28, URZ ;  /* 0x000000ff001c7c82 */ /* 0x000fc60008000000 */
[----:B------:R-:W-:-:S03]  /*1a40*/  R2UR UR34, R3 ;  /* 0x00000000032272ca */ /* 0x000fc600000e0000 */
[----:B------:R1:W2:Y:S01]  /*1a50*/  SYNCS.PHASECHK.TRANS64.TRYWAIT P0, [UR8+0x28], R2 ;  /* 0x00002802ff0075a7 */ /* 0x0002a20008001108 */
[----:B------:R-:W-:-:S09]  /*1a60*/  R2UR UR8, R34 ;  /* 0x00000000220872ca */ /* 0x000fd200000e0000 */
[----:B------:R-:W-:-:S04]  /*1a70*/  ULOP3.LUT UR34, UR9, 0xffffff80, UR34, 0xf8, !UPT ;  /* 0xffffff8009227892 */ /* 0x000fc8000f8ef822 */
[----:B------:R-:W-:Y:S01]  /*1a80*/  ULEA UR11, UR8, UR11, 0x7 ;  /* 0x0000000b080b7291 */ /* 0x000fe2000f8e38ff */
[----:B------:R-:W-:Y:S11]  /*1a90*/  BRA.U !UP0, `(.L_x_25) ;  /* 0x0000000108c87547 */ /* 0x000ff6000b800000 */
[----:B------:R-:W-:Y:S01]  /*1aa0*/  UMOV UR16, UR24 ;  /* 0x0000001800107c82 */ /* 0x000fe20008000000 */
[----:B------:R-:W-:Y:S01]  /*1ab0*/  UMOV UR20, UR26 ;  /* 0x0000001a00147c82 */ /* 0x000fe20008000000 */
[----:B------:R-:W-:Y:S01]  /*1ac0*/  UMOV UR10, URZ ;  /* 0x000000ff000a7c82 */ /* 0x000fe20008000000 */
[----:B------:R-:W-:-:S05]  /*1ad0*/  UMOV UR35, UR6 ;  /* 0x0000000600237c82 */ /* 0x000fca0008000000 */
.L_x_31:
[----:B------:R-:W-:Y:S01]  /*1ae0*/  ULEA UR33, UR20, UR4, 0x3 ;  /* 0x0000000414217291 */ /* 0x000fe2000f8e18ff */
[----:B------:R-:W-:Y:S01]  /*1af0*/  @P5 MOV R3, 0x8000 ;  /* 0x0000800000035802 */ /* 0x000fe20000000f00 */
[----:B-12---:R-:W-:Y:S10]  /*1b00*/  @P0 BRA `(.L_x_26) ;  /* 0x00000000000c0947 */ /* 0x006ff40003800000 */
[----:B------:R-:W-:-:S04]  /*1b10*/  SHF.L.U32 R5, R15, 0x1f, RZ ;  /* 0x0000001f0f057819 */ /* 0x000fc800000006ff */
[----:B------:R-:W2:Y:S02]  /*1b20*/  SYNCS.PHASECHK.TRANS64.TRYWAIT P0, [UR33+0x28], R5 ;  /* 0x00002805ff0075a7 */ /* 0x000ea40008001121 */
[----:B--2---:R-:W-:Y:S05]  /*1b30*/  @!P0 BRA `(.L_x_27) ;  /* 0x0000006c00b88947 */ /* 0x004fea0003800000 */
.L_x_26:
[----:B------:R2:W-:Y:S01]  /*1b40*/  @P5 SYNCS.ARRIVE.TRANS64 RZ, [UR33], R3 ;  /* 0x00000003ffff59a7 */ /* 0x0005e20008000021 */
[----:B------:R-:W-:Y:S02]  /*1b50*/  ULOP3.LUT UR8, UR25, 0x2, URZ, 0xfc, !UPT ;  /* 0x0000000219087892 */ /* 0x000fe4000f8efcff */
[----:B------:R-:W-:Y:S02]  /*1b60*/  UIADD3 UR16, UPT, UPT, UR16, 0x1, URZ ;  /* 0x0000000110107890 */ /* 0x000fe4000fffe0ff */
[----:B------:R-:W-:Y:S02]  /*1b70*/  UISETP.NE.AND UP0, UPT, UR8, 0x2, UPT ;  /* 0x000000020800788c */ /* 0x000fe4000bf05270 */
[----:B------:R-:W-:-:S07]  /*1b80*/  UISETP.NE.AND UP2, UPT, UR16, 0x1, UPT ;  /* 0x000000011000788c */ /* 0x000fce000bf45270 */
[----:B------:R-:W-:Y:S05]  /*1b90*/  BRA.U UP0, `(.L_x_28) ;  /* 0x0000000100047547 */ /* 0x000fea000b800000 */
[----:B------:R-:W-:Y:S05]  /*1ba0*/  BPT.TRAP 0x1 ;  /* 0x000000040000795c */ /* 0x000fea0000300000 */
.L_x_28:
[----:B------:R-:W-:Y:S04]  /*1bb0*/  BSSY.RECONVERGENT B0, `(.L_x_29) ;  /* 0x0000003000007945 */ /* 0x000fe80003800200 */
[----:B------:R-:W-:Y:S05]  /*1bc0*/  @!P4 BRA `(.L_x_30) ;  /* 0x000000000004c947 */ /* 0x000fea0003800000 */
[----:B------:R-:W-:Y:S05]  /*1bd0*/  BPT.TRAP 0x1 ;  /* 0x000000040000795c */ /* 0x000fea0000300000 */
.L_x_30:
[----:B------:R-:W-:Y:S05]  /*1be0*/  BSYNC.RECONVERGENT B0 ;  /* 0x0000000000007941 */ /* 0x000fea0003800200 */
.L_x_29:
[----:B------:R-:W-:Y:S02]  /*1bf0*/  UIADD3 UR26, UPT, UPT, UR20, 0x1, URZ ;  /* 0x00000001141a7890 */ /* 0x000fe4000fffe0ff */
[----:B------:R-:W-:Y:S02]  /*1c00*/  UIADD3 UR38, UP1, UPT, UR22, 0x80, URZ ;  /* 0x0000008016267890 */ /* 0x000fe4000ff3e0ff */
[----:B------:R-:W-:Y:S02]  /*1c10*/  UISETP.NE.AND UP0, UPT, UR26, 0x5, UPT ;  /* 0x000000051a00788c */ /* 0x000fe4000bf05270 */
[----:B------:R-:W-:Y:S02]  /*1c20*/  ULOP3.LUT UR33, UR33, 0xfefffff8, URZ, 0xc0, !UPT ;  /* 0xfefffff821217892 */ /* 0x000fe4000f8ec0ff */
[----:B------:R-:W-:Y:S02]  /*1c30*/  USEL UR9, URZ, 0x1, UP0 ;  /* 0x00000001ff097887 */ /* 0x000fe40008000000 */
[----:B------:R-:W-:-:S02]  /*1c40*/  USEL UR26, UR26, URZ, UP0 ;  /* 0x000000ff1a1a7287 */ /* 0x000fc40008000000 */
[----:B------:R-:W-:Y:S02]  /*1c50*/  UIADD3 UR30, UP0, UPT, UR22, 0x180, URZ ;  /* 0x00000180161e7890 */ /* 0x000fe4000ff1e0ff */
[----:B------:R-:W-:Y:S01]  /*1c60*/  ULEA UR8, UR26, UR4, 0x3 ;  /* 0x000000041a087291 */ /* 0x000fe2000f8e18ff */
[----:B------:R-:W-:Y:S01]  /*1c70*/  LOP3.LUT R15, R15, UR9, RZ, 0x3c, !PT ;  /* 0x000000090f0f7c12 */ /* 0x000fe2000f8e3cff */
[----:B------:R-:W-:Y:S02]  /*1c80*/  UIADD3.X UR39, UPT, UPT, URZ, UR23, URZ, UP1, !UPT ;  /* 0x00000017ff277290 */ /* 0x000fe40008ffe4ff */
[----:B------:R-:W-:Y:S01]  /*1c90*/  UPRMT UR17, URZ, 0x5410, UR5 ;  /* 0x00005410ff117896 */ /* 0x000fe20008000005 */
[----:B-1----:R-:W-:Y:S01]  /*1ca0*/  SHF.L.U32 R2, R15, 0x1f, RZ ;  /* 0x0000001f0f027819 */ /* 0x002fe200000006ff */
[----:B------:R-:W-:Y:S01]  /*1cb0*/  UIADD3.X UR31, UPT, UPT, URZ, UR23, URZ, UP0, !UPT ;  /* 0x00000017ff1f7290 */ /* 0x000fe200087fe4ff */
[----:B------:R-:W-:Y:S02]  /*1cc0*/  UMOV UR18, 0x0 ;  /* 0x0000000000127882 */ /* 0x000fe40000000000 */
[----:B------:R4:W1:Y:S01]  /*1cd0*/  SYNCS.PHASECHK.TRANS64.TRYWAIT P0, [UR8+0x28], R2 ;  /* 0x00002802ff0075a7 */ /* 0x0008620008001108 */
[----:B------:R-:W-:Y:S01]  /*1ce0*/  USHF.L.U32 UR8, UR20, 0xd, URZ ;  /* 0x0000000d14087899 */ /* 0x000fe200080006ff */
[----:B------:R-:W-:Y:S01]  /*1cf0*/  UMOV UR19, 0x10000000 ;  /* 0x1000000000137882 */ /* 0x000fe20000000000 */
[----:B------:R-:W-:-:S02]  /*1d00*/  UMOV UR12, UR36 ;  /* 0x00000024000c7c82 */ /* 0x000fc40008000000 */
[----:B------:R-:W-:Y:S02]  /*1d10*/  ULEA UR32, UR7, UR8, 0x1 ;  /* 0x0000000807207291 */ /* 0x000fe4000f8e08ff */
[----:B------:R-:W-:Y:S02]  /*1d20*/  UIADD3 UR8, UPT, UPT, UR4, 0xe300, UR8 ;  /* 0x0000e30004087890 */ /* 0x000fe4000fffe008 */
[----:B------:R-:W-:Y:S01]  /*1d30*/  UIADD3 UR32, UPT, UPT, UR4, 0x4300, UR32 ;  /* 0x0000430004207890 */ /* 0x000fe2000fffe020 */
[----:B------:R-:W-:Y:S01]  /*1d40*/  UMOV UR9, UR33 ;  /* 0x0000002100097c82 */ /* 0x000fe20008000000 */
[----:B------:R-:W-:Y:S01]  /*1d50*/  UMOV UR28, UR21 ;  /* 0x00000015001c7c82 */ /* 0x000fe20008000000 */
[----:B------:R-:W-:-:S06]  /*1d60*/  UMOV UR20, UR26 ;  /* 0x0000001a00147c82 */ /* 0x000fcc0008000000 */
[----:B------:R2:W-:Y:S01]  /*1d70*/  UTMALDG.3D.MULTICAST.2CTA [UR32], [UR38], UR17, desc[UR18] ;  /* 0x00001220260073b4 */ /* 0x0005e20008211811 */
[----:B------:R3:W-:Y:S01]  /*1d80*/  UTMALDG.3D.2CTA [UR8], [UR30], desc[UR18] ;  /* 0x000012081e0075b4 */ /* 0x0007e20008211000 */
[----:B--2---:R-:W-:Y:S02]  /*1d90*/  UIADD3 UR35, UPT, UPT, UR35, 0x40, URZ ;  /* 0x0000004023237890 */ /* 0x004fe4000fffe0ff */
[----:B---3--:R-:W-:Y:S01]  /*1da0*/  UIADD3 UR10, UPT, UPT, UR10, 0x40, URZ ;  /* 0x000000400a0a7890 */ /* 0x008fe2000fffe0ff */
[----:B----4-:R-:W-:Y:S11]  /*1db0*/  BRA.U UP2, `(.L_x_31) ;  /* 0xfffffffd02487547 */ /* 0x010ff6000b83ffff */
.L_x_25:
[----:B------:R-:W-:Y:S01]  /*1dc0*/  ULEA UR8, UR26, UR4, 0x3 ;  /* 0x000000041a087291 */ /* 0x000fe2000f8e18ff */
[----:B-1----:R-:W-:Y:S01]  /*1dd0*/  SHF.L.U32 R2, R15, 0x1f, RZ ;  /* 0x0000001f0f027819 */ /* 0x002fe200000006ff */
[----:B------:R-:W-:Y:S01]  /*1de0*/  @!P1 SYNCS.ARRIVE.TRANS64.A1T0 RZ, [UR4+0x98], RZ ;  /* 0x000098ffffff99a7 */ /* 0x000fe20008100004 */
[----:B------:R-:W-:-:S06]  /*1df0*/  UISETP.GT.AND UP0, UPT, UR15, UR14, UPT ;  /* 0x0000000e0f00728c */ /* 0x000fcc000bf04270 */
[----:B--2---:R1:W2:Y:S03]  /*1e00*/  SYNCS.PHASECHK.TRANS64.TRYWAIT P0, [UR8+0x28], R2 ;  /* 0x00002802ff0075a7 */ /* 0x0042a60008001108 */
[----:B------:R-:W-:Y:S05]  /*1e10*/  BRA.U !UP0, `(.L_x_32) ;  /* 0x0000000108c47547 */ /* 0x000fea000b800000 */
[----:B------:R-:W-:Y:S01]  /*1e20*/  UIADD3 UR29, UPT, UPT, UR27, UR28, URZ ;  /* 0x0000001c1b1d7290 */ /* 0x000fe2000fffe0ff */
[----:B------:R-:W-:-:S11]  /*1e30*/  UMOV UR31, UR26 ;  /* 0x0000001a001f7c82 */ /* 0x000fd60008000000 */
.L_x_38:
[----:B------:R-:W-:Y:S01]  /*1e40*/  ULEA UR17, UR31, UR4, 0x3 ;  /* 0x000000041f117291 */ /* 0x000fe2000f8e18ff */
[----:B--2---:R-:W-:Y:S01]  /*1e50*/  @P5 MOV R3, 0x8000 ;  /* 0x0000800000035802 */ /* 0x004fe20000000f00 */
[----:B-12---:R-:W-:Y:S10]  /*1e60*/  @P0 BRA `(.L_x_33) ;  /* 0x00000000000c0947 */ /* 0x006ff40003800000 */
[----:B------:R-:W-:-:S04]  /*1e70*/  SHF.L.U32 R5, R15, 0x1f, RZ ;  /* 0x0000001f0f057819 */ /* 0x000fc800000006ff */
[----:B------:R-:W2:Y:S02]  /*1e80*/  SYNCS.PHASECHK.TRANS64.TRYWAIT P0, [UR17+0x28], R5 ;  /* 0x00002805ff0075a7 */ /* 0x000ea40008001111 */
[----:B--2---:R-:W-:Y:S05]  /*1e90*/  @!P0 BRA `(.L_x_34) ;  /* 0x0000006800f88947 */ /* 0x004fea0003800000 */
.L_x_33:
[----:B------:R2:W-:Y:S01]  /*1ea0*/  @P5 SYNCS.ARRIVE.TRANS64 RZ, [UR17], R3 ;  /* 0x00000003ffff59a7 */ /* 0x0005e20008000011 */
[----:B------:R-:W-:-:S04]  /*1eb0*/  ULOP3.LUT UR8, UR25, 0x2, URZ, 0xfc, !UPT ;  /* 0x0000000219087892 */ /* 0x000fc8000f8efcff */
[----:B------:R-:W-:-:S09]  /*1ec0*/  UISETP.NE.AND UP0, UPT, UR8, 0x2, UPT ;  /* 0x000000020800788c */ /* 0x000fd2000bf05270 */
[----:B------:R-:W-:Y:S05]  /*1ed0*/  BRA.U UP0, `(.L_x_35) ;  /* 0x0000000100047547 */ /* 0x000fea000b800000 */
[----:B------:R-:W-:Y:S05]  /*1ee0*/  BPT.TRAP 0x1 ;  /* 0x000000040000795c */ /* 0x000fea0000300000 */
.L_x_35:
[----:B------:R-:W-:Y:S04]  /*1ef0*/  BSSY.RECONVERGENT B0, `(.L_x_36) ;  /* 0x0000003000007945 */ /* 0x000fe80003800200 */
[----:B------:R-:W-:Y:S05]  /*1f00*/  @!P4 BRA `(.L_x_37) ;  /* 0x000000000004c947 */ /* 0x000fea0003800000 */
[----:B------:R-:W-:Y:S05]  /*1f10*/  BPT.TRAP 0x1 ;  /* 0x000000040000795c */ /* 0x000fea0000300000 */
.L_x_37:
[----:B------:R-:W-:Y:S05]  /*1f20*/  BSYNC.RECONVERGENT B0 ;  /* 0x0000000000007941 */ /* 0x000fea0003800200 */
.L_x_36:
[----:B------:R-:W-:Y:S02]  /*1f30*/  UIADD3 UR26, UPT, UPT, UR31, 0x1, URZ ;  /* 0x000000011f1a7890 */ /* 0x000fe4000fffe0ff */
[----:B------:R-:W-:Y:S02]  /*1f40*/  UIADD3 UR40, UP1, UPT, UR22, 0x80, URZ ;  /* 0x0000008016287890 */ /* 0x000fe4000ff3e0ff */
[----:B------:R-:W-:Y:S02]  /*1f50*/  UISETP.NE.AND UP0, UPT, UR26, 0x5, UPT ;  /* 0x000000051a00788c */ /* 0x000fe4000bf05270 */
[----:B------:R-:W-:Y:S02]  /*1f60*/  USHF.L.U32 UR10, UR28, 0x6, URZ ;  /* 0x000000061c0a7899 */ /* 0x000fe400080006ff */
[----:B------:R-:W-:Y:S02]  /*1f70*/  USEL UR9, URZ, 0x1, UP0 ;  /* 0x00000001ff097887 */ /* 0x000fe40008000000 */
[----:B------:R-:W-:-:S02]  /*1f80*/  USEL UR26, UR26, URZ, UP0 ;  /* 0x000000ff1a1a7287 */ /* 0x000fc40008000000 */
[----:B------:R-:W-:Y:S02]  /*1f90*/  UIADD3 UR38, UP0, UPT, UR22, 0x180, URZ ;  /* 0x0000018016267890 */ /* 0x000fe4000ff1e0ff */
[----:B------:R-:W-:Y:S01]  /*1fa0*/  ULEA UR8, UR26, UR4, 0x3 ;  /* 0x000000041a087291 */ /* 0x000fe2000f8e18ff */
[----:B------:R-:W-:Y:S01]  /*1fb0*/  LOP3.LUT R15, R15, UR9, RZ, 0x3c, !PT ;  /* 0x000000090f0f7c12 */ /* 0x000fe2000f8e3cff */
[----:B------:R-:W-:Y:S02]  /*1fc0*/  ULOP3.LUT UR17, UR17, 0xfefffff8, URZ, 0xc0, !UPT ;  /* 0xfefffff811117892 */ /* 0x000fe4000f8ec0ff */
[----:B------:R-:W-:Y:S01]  /*1fd0*/  UIADD3 UR19, UPT, UPT, UR6, UR10, URZ ;  /* 0x0000000a06137290 */ /* 0x000fe2000fffe0ff */
[----:B-1----:R-:W-:Y:S01]  /*1fe0*/  SHF.L.U32 R2, R15, 0x1f, RZ ;  /* 0x0000001f0f027819 */ /* 0x002fe200000006ff */
[----:B------:R-:W-:Y:S02]  /*1ff0*/  UIADD3.X UR41, UPT, UPT, URZ, UR23, URZ, UP1, !UPT ;  /* 0x00000017ff297290 */ /* 0x000fe40008ffe4ff */
[----:B------:R-:W-:Y:S01]  /*2000*/  UPRMT UR30, URZ, 0x5410, UR5 ;  /* 0x00005410ff1e7896 */ /* 0x000fe20008000005 */
[----:B------:R4:W1:Y:S01]  /*2010*/  SYNCS.PHASECHK.TRANS64.TRYWAIT P0, [UR8+0x28], R2 ;  /* 0x00002802ff0075a7 */ /* 0x0008620008001108 */
[----:B------:R-:W-:-:S02]  /*2020*/  USHF.L.U32 UR8, UR31, 0xd, URZ ;  /* 0x0000000d1f087899 */ /* 0x000fc400080006ff */
[----:B------:R-:W-:Y:S02]  /*2030*/  UIADD3.X UR39, UPT, UPT, URZ, UR23, URZ, UP0, !UPT ;  /* 0x00000017ff277290 */ /* 0x000fe400087fe4ff */
[----:B------:R-:W-:Y:S02]  /*2040*/  ULEA UR16, UR7, UR8, 0x1 ;  /* 0x0000000807107291 */ /* 0x000fe4000f8e08ff */
[----:B------:R-:W-:Y:S02]  /*2050*/  UIADD3 UR8, UPT, UPT, UR4, 0xe300, UR8 ;  /* 0x0000e30004087890 */ /* 0x000fe4000fffe008 */
[----:B------:R-:W-:Y:S01]  /*2060*/  UIADD3 UR16, UPT, UPT, UR4, 0x4300, UR16 ;  /* 0x0000430004107890 */ /* 0x000fe2000fffe010 */
[----:B------:R-:W-:Y:S01]  /*2070*/  UMOV UR32, 0x0 ;  /* 0x0000000000207882 */ /* 0x000fe20000000000 */
[----:B------:R-:W-:Y:S01]  /*2080*/  UMOV UR33, 0x10000000 ;  /* 0x1000000000217882 */ /* 0x000fe20000000000 */
[----:B------:R-:W-:Y:S01]  /*2090*/  UMOV UR18, UR34 ;  /* 0x0000002200127c82 */ /* 0x000fe20008000000 */
[----:B------:R-:W-:Y:S01]  /*20a0*/  UMOV UR20, UR36 ;  /* 0x0000002400147c82 */ /* 0x000fe20008000000 */
[----:B------:R-:W-:Y:S01]  /*20b0*/  UMOV UR12, UR36 ;  /* 0x00000024000c7c82 */ /* 0x000fe20008000000 */
[----:B------:R-:W-:Y:S01]  /*20c0*/  UMOV UR9, UR17 ;  /* 0x0000001100097c82 */ /* 0x000fe20008000000 */
[----:B------:R-:W-:-:S02]  /*20d0*/  UIADD3 UR28, UPT, UPT, UR28, 0x1, URZ ;  /* 0x000000011c1c7890 */ /* 0x000fc4000fffe0ff */
[----:B------:R4:W-:Y:S01]  /*20e0*/  UTMALDG.3D.MULTICAST.2CTA [UR16], [UR40], UR30, desc[UR32] ;  /* 0x00002010280073b4 */ /* 0x0009e2000821181e */
[----:B------:R-:W-:Y:S01]  /*20f0*/  UMOV UR31, UR26 ;  /* 0x0000001a001f7c82 */ /* 0x000fe20008000000 */
[----:B------:R-:W-:Y:S01]  /*2100*/  UISETP.NE.AND UP0, UPT, UR28, UR29, UPT ;  /* 0x0000001d1c00728c */ /* 0x000fe2000bf05270 */
[----:B------:R4:W-:Y:S08]  /*2110*/  UTMALDG.3D.2CTA [UR8], [UR38], desc[UR32] ;  /* 0x00002008260075b4 */ /* 0x0009f00008211000 */
[----:B----4-:R-:W-:Y:S05]  /*2120*/  BRA.U UP0, `(.L_x_38) ;  /* 0xfffffffd00447547 */ /* 0x010fea000b83ffff */
.L_x_32:
[----:B-1----:R-:W-:Y:S01]  /*2130*/  LEA R2, R14, UR4, 0x3 ;  /* 0x000000040e027c11 */ /* 0x002fe2000f8e18ff */
[----:B------:R-:W-:Y:S01]  /*2140*/  NOP ;  /* 0x0000000000007918 */ /* 0x000fe20000000000 */
[----:B--2---:R-:W-:Y:S02]  /*2150*/  SHF.L.U32 R3, R12, 0x1f, RZ ;  /* 0x0000001f0c037819 */ /* 0x004fe400000006ff */
[----:B------:R-:W-:Y:S02]  /*2160*/  LEA R4, R14, UR4, 0x4 ;  /* 0x000000040e047c11 */ /* 0x000fe4000f8e20ff */
[----:B------:R-:W1:Y:S02]  /*2170*/  SYNCS.PHASECHK.TRANS64.TRYWAIT P0, [R2+URZ+0xa0], R3 ;  /* 0x0000a003020075a7 */ /* 0x000e6400080011ff */
[----:B-1----:R-:W-:Y:S05]  /*2180*/  @!P0 BRA `(.L_x_39) ;  /* 0x0000006800548947 */ /* 0x002fea0003800000 */
.L_x_153:
[----:B------:R-:W2:Y:S01]  /*2190*/  LDS.128 R4, [R4+0x130] ;  /* 0x0001300004047984 */ /* 0x000ea20000000c00 */
[----:B------:R-:W-:Y:S01]  /*21a0*/  ISETP.GE.AND P0, PT, R26, 0x1, PT ;  /* 0x000000011a00780c */ /* 0x000fe20003f06270 */
[----:B-1----:R-:W-:Y:S01]  /*21b0*/  VIADD R2, R2, 0xb0 ;  /* 0x000000b002027836 */ /* 0x002fe20000000000 */
[----:B------:R-:W-:Y:S01]  /*21c0*/  @!PT LDS RZ, [RZ] ;  /* 0x00000000fffff984 */ /* 0x000fe20000000800 */
[----:B------:R-:W-:Y:S01]  /*21d0*/  @!PT LDS RZ, [RZ] ;  /* 0x00000000fffff984 */ /* 0x000fe20000000800 */
[----:B------:R-:W-:Y:S01]  /*21e0*/  @!PT LDS RZ, [RZ] ;  /* 0x00000000fffff984 */ /* 0x000fe20000000800 */
[----:B------:R-:W-:Y:S01]  /*21f0*/  @!PT LDS RZ, [RZ] ;  /* 0x00000000fffff984 */ /* 0x000fe20000000800 */
[----:B------:R1:W-:Y:S06]  /*2200*/  MEMBAR.ALL.CTA ;  /* 0x0000000000007992 */ /* 0x0003ec0000008000 */
[----:B-1----:R-:W1:Y:S01]  /*2210*/  FENCE.VIEW.ASYNC.S ;  /* 0x00000000000073c6 */ /* 0x002e620000000000 */
[----:B------:R-:W-:-:S04]  /*2220*/  PRMT R2, RZ, 0x654, R2 ;  /* 0x00000654ff027816 */ /* 0x000fc80000000002 */
[----:B-1----:R1:W-:Y:S01]  /*2230*/  SYNCS.ARRIVE.TRANS64.RED.A1T0 RZ, [R2+URZ], RZ ;  /* 0x000000ff02ff79a7 */ /* 0x0023e200081004ff */
[----:B--2---:R-:W-:-:S13]  /*2240*/  LOP3.LUT P2, RZ, R6, 0x1, RZ, 0xc0, !PT ;  /* 0x0000000106ff7812 */ /* 0x004fda000784c0ff */
[----:B------:R-:W-:Y:S01]  /*2250*/  @P2 SHF.R.U32.HI R3, RZ, 0x10, R5 ;  /* 0x00000010ff032819 */ /* 0x000fe20000011605 */
[----:B------:R-:W-:Y:S01]  /*2260*/  VOTEU.ANY UP0, P2 ;  /* 0x0000000000ff7886 */ /* 0x000fe20001000100 */
[----:B------:R-:W-:Y:S02]  /*2270*/  @P2 MOV R13, R4 ;  /* 0x00000004000d2202 */ /* 0x000fe40000000f00 */
[----:B------:R-:W-:Y:S02]  /*2280*/  @P2 R2UR.BROADCAST UR8, R3 ;  /* 0x00000000030822ca */ /* 0x000fe400008e0000 */
[----:B------:R-:W-:-:S11]  /*2290*/  @P2 LOP3.LUT R11, R5, 0xffff, RZ, 0xc0, !PT ;  /* 0x0000ffff050b2812 */ /* 0x000fd600078ec0ff */
[----:B------:R-:W-:Y:S01]  /*22a0*/  @UP0 UMOV UR36, UR8 ;  /* 0x0000000800240c82 */ /* 0x000fe20008000000 */
[----:B-1----:R-:W-:Y:S05]  /*22b0*/  @!P0 BRA `(.L_x_40) ;  /* 0x0000000000b88947 */ /* 0x002fea0003800000 */
[----:B------:R-:W3:Y:S01]  /*22c0*/  LDC.64 R4, c[0x0][0xb18] ;  /* 0x0002c600ff047b82 */ /* 0x000ee20000000a00 */
[----:B------:R-:W-:-:S07]  /*22d0*/  ISETP.NE.AND P3, PT, R26, 0x1, PT ;  /* 0x000000011a00780c */ /* 0x000fce0003f65270 */
[----:B------:R-:W1:Y:S08]  /*22e0*/  LDC.64 R6, c[0x0][0xb10] ;  /* 0x0002c400ff067b82 */ /* 0x000e700000000a00 */
[----:B------:R-:W2:Y:S08]  /*22f0*/  LDC R17, c[0x0][0xb20] ;  /* 0x0002c800ff117b82 */ /* 0x000eb00000000800 */
[----:B------:R-:W4:Y:S01]  /*2300*/  LDC R18, c[0x0][0xb0c] ;  /* 0x0002c300ff127b82 */ /* 0x000f220000000800 */
[----:B---3--:R-:W-:Y:S01]  /*2310*/  IMAD.HI.U32 R22, R0, R5, RZ ;  /* 0x0000000500167227 */ /* 0x008fe200078e00ff */
[----:B------:R-:W-:-:S06]  /*2320*/  ISETP.NE.AND P0, PT, R4, 0x1, PT ;  /* 0x000000010400780c */ /* 0x000fcc0003f05270 */
[----:B------:R-:W3:Y:S01]  /*2330*/  LDC.64 R2, c[0x0][0xb28] ;  /* 0x0002ca00ff027b82 */ /* 0x000ee20000000a00 */
[----:B-1----:R-:W-:-:S04]  /*2340*/  IMAD.HI.U32 R20, R9, R6, RZ ;  /* 0x0000000609147227 */ /* 0x002fc800078e00ff */
[----:B------:R-:W-:Y:S01]  /*2350*/  IMAD.HI.U32 R24, R13, R6, RZ ;  /* 0x000000060d187227 */ /* 0x000fe200078e00ff */
[----:B------:R-:W-:Y:S02]  /*2360*/  SHF.R.U32.HI R20, RZ, R7, R20 ;  /* 0x00000007ff147219 */ /* 0x000fe40000011614 */
[----:B--2---:R-:W-:Y:S01]  /*2370*/  SHF.R.U32.HI R19, RZ, R17, R22 ;  /* 0x00000011ff137219 */ /* 0x004fe20000011616 */
[----:B------:R-:W-:Y:S01]  /*2380*/  IMAD.HI.U32 R22, R11, R5, RZ ;  /* 0x000000050b167227 */ /* 0x000fe200078e00ff */
[----:B------:R-:W-:Y:S02]  /*2390*/  SHF.R.U32.HI R24, RZ, R7, R24 ;  /* 0x00000007ff187219 */ /* 0x000fe40000011618 */
[----:B------:R-:W-:Y:S02]  /*23a0*/  SEL R19, R0, R19, !P0 ;  /* 0x0000001300137207 */ /* 0x000fe40004000000 */
[----:B------:R-:W-:Y:S02]  /*23b0*/  SHF.R.U32.HI R22, RZ, R17, R22 ;  /* 0x00000011ff167219 */ /* 0x000fe40000011616 */
[----:B----4-:R-:W-:-:S02]  /*23c0*/  ISETP.NE.AND P1, PT, R18, 0x1, PT ;  /* 0x000000011200780c */ /* 0x010fc40003f25270 */
[----:B------:R-:W-:Y:S02]  /*23d0*/  SEL R5, R11, R22, !P0 ;  /* 0x000000160b057207 */ /* 0x000fe40004000000 */
[----:B------:R-:W-:Y:S02]  /*23e0*/  SEL R21, R9, R20, !P1 ;  /* 0x0000001409157207 */ /* 0x000fe40004800000 */
[----:B------:R-:W-:Y:S01]  /*23f0*/  SEL R7, R13, R24, !P1 ;  /* 0x000000180d077207 */ /* 0x000fe20004800000 */
[----:B---3--:R-:W-:Y:S01]  /*2400*/  IMAD.HI.U32 R20, R19, R2, RZ ;  /* 0x0000000213147227 */ /* 0x008fe200078e00ff */
[----:B------:R-:W-:-:S03]  /*2410*/  IADD3 R17, PT, PT, -R5, RZ, RZ ;  /* 0x000000ff05117210 */ /* 0x000fc60007ffe1ff */
        /* <DEDUP_REMOVED lines=11> */
[----:B------:R-:W-:-:S04]  /*24d0*/  @!P0 IMAD.HI.U32 R20, R7, R2, RZ ;  /* 0x0000000207148227 */ /* 0x000fc800078e00ff */
[----:B------:R-:W-:Y:S01]  /*24e0*/  IMAD.MOV R2, RZ, RZ, -R6 ;  /* 0x000000ffff027224 */ /* 0x000fe200078e0a06 */
[----:B------:R-:W-:-:S03]  /*24f0*/  @!P0 SHF.R.U32.HI R20, RZ, R3, R20 ;  /* 0x00000003ff148219 */ /* 0x000fc60000011614 */
[----:B------:R-:W-:Y:S01]  /*2500*/  IMAD R2, R26, R2, R5 ;  /* 0x000000021a027224 */ /* 0x000fe200078e0205 */
        /* <DEDUP_REMOVED lines=9> */
.L_x_40:
[----:B------:R-:W1:Y:S02]  /*25a0*/  LDCU UR8, c[0x0][0xb30] ;  /* 0x00016600ff0877ac */ /* 0x000e640008000800 */
[----:B-1----:R-:W-:-:S09]  /*25b0*/  UISETP.NE.AND UP0, UPT, UR8, 0x1, UPT ;  /* 0x000000010800788c */ /* 0x002fd2000bf05270 */
[----:B------:R-:W-:Y:S05]  /*25c0*/  BRA.U UP0, `(.L_x_41) ;  /* 0x0000000100407547 */ /* 0x000fea000b800000 */
[----:B------:R-:W1:Y:S08]  /*25d0*/  LDC.64 R4, c[0x0][0xb10] ;  /* 0x0002c400ff047b82 */ /* 0x000e700000000a00 */
[----:B------:R-:W2:Y:S08]  /*25e0*/  LDC.64 R2, c[0x0][0xb18] ;  /* 0x0002c600ff027b82 */ /* 0x000eb00000000a00 */
[----:B------:R-:W4:Y:S08]  /*25f0*/  LDC R6, c[0x0][0xb20] ;  /* 0x0002c800ff067b82 */ /* 0x000f300000000800 */
[----:B------:R-:W3:Y:S01]  /*2600*/  LDC R18, c[0x0][0xb0c] ;  /* 0x0002c300ff127b82 */ /* 0x000ee20000000800 */
[----:B-1----:R-:W-:-:S05]  /*2610*/  IMAD.HI.U32 R4, R13, R4, RZ ;  /* 0x000000040d047227 */ /* 0x002fca00078e00ff */
[----:B------:R-:W-:Y:S01]  /*2620*/  SHF.R.U32.HI R4, RZ, R5, R4 ;  /* 0x00000005ff047219 */ /* 0x000fe20000011604 */
[----:B--2---:R-:W-:Y:S01]  /*2630*/  IMAD.HI.U32 R3, R11, R3, RZ ;  /* 0x000000030b037227 */ /* 0x004fe200078e00ff */
[----:B------:R-:W-:-:S04]  /*2640*/  ISETP.NE.AND P0, PT, R2, 0x1, PT ;  /* 0x000000010200780c */ /* 0x000fc80003f05270 */
[----:B----4-:R-:W-:-:S04]  /*2650*/  SHF.R.U32.HI R6, RZ, R6, R3 ;  /* 0x00000006ff067219 */ /* 0x010fc80000011603 */
[----:B------:R-:W-:Y:S02]  /*2660*/  SEL R3, R11, R6, !P0 ;  /* 0x000000060b037207 */ /* 0x000fe40004000000 */
[----:B---3--:R-:W-:-:S04]  /*2670*/  ISETP.NE.AND P1, PT, R18, 0x1, PT ;  /* 0x000000011200780c */ /* 0x008fc80003f25270 */
[----:B------:R-:W-:-:S05]  /*2680*/  SEL R4, R13, R4, !P1 ;  /* 0x000000040d047207 */ /* 0x000fca0004800000 */
[----:B------:R-:W-:Y:S02]  /*2690*/  IMAD.IADD R5, R3, 0x1, -R4 ;  /* 0x0000000103057824 */ /* 0x000fe400078e0a04 */
[----:B------:R-:W-:Y:S02]  /*26a0*/  IMAD.IADD R3, R4, 0x1, -R3 ;  /* 0x0000000104037824 */ /* 0x000fe400078e0a03 */
[----:B------:R-:W-:Y:S02]  /*26b0*/  IMAD R13, R5, R18, R13 ;  /* 0x00000012050d7224 */ /* 0x000fe400078e020d */
[----:B------:R-:W-:-:S07]  /*26c0*/  IMAD R11, R3, R2, R11 ;  /* 0x00000002030b7224 */ /* 0x000fce00078e020b */
.L_x_41:
[----:B------:R-:W-:Y:S01]  /*26d0*/  VIADD R14, R14, 0x1 ;  /* 0x000000010e0e7836 */ /* 0x000fe20000000000 */
[----:B------:R-:W-:Y:S01]  /*26e0*/  PLOP3.LUT P1, PT, PT, PT, PT, 0x80, 0x8 ;  /* 0x000000000008781c */ /* 0x000fe20003f2f070 */
[----:B------:R-:W-:Y:S02]  /*26f0*/  IMAD.IADD R37, R13, 0x1, R60 ;  /* 0x000000010d257824 */ /* 0x000fe400078e023c */
[----:B------:R-:W-:Y:S01]  /*2700*/  IMAD.IADD R34, R11, 0x1, R58 ;  /* 0x000000010b227824 */ /* 0x000fe200078e023a */
[----:B------:R-:W-:-:S04]  /*2710*/  ISETP.NE.AND P0, PT, R14, 0x2, PT ;  /* 0x000000020e00780c */ /* 0x000fc80003f05270 */
[----:B------:R-:W-:Y:S02]  /*2720*/  SEL R3, RZ, 0x1, P0 ;  /* 0x00000001ff037807 */ /* 0x000fe40000000000 */
[----:B------:R-:W-:Y:S02]  /*2730*/  SEL R14, R14, RZ, P0 ;  /* 0x000000ff0e0e7207 */ /* 0x000fe40000000000 */
[----:B------:R-:W-:Y:S01]  /*2740*/  LOP3.LUT R12, R12, R3, RZ, 0x3c, !PT ;  /* 0x000000030c0c7212 */ /* 0x000fe200078e3cff */
[----:B------:R-:W-:Y:S06]  /*2750*/  @P2 BRA `(.L_x_42) ;  /* 0xfffffff000502947 */ /* 0x000fec000383ffff */
[----:B------:R-:W-:Y:S01]  /*2760*/  UIADD3 UR4, UPT, UPT, UR4, 0x28, URZ ;  /* 0x0000002804047890 */ /* 0x000fe2000fffe0ff */
[----:B------:R-:W-:-:S03]  /*2770*/  SHF.L.U32 R3, R15, 0x1f, RZ ;  /* 0x0000001f0f037819 */ /* 0x000fc600000006ff */
[----:B------:R-:W-:-:S09]  /*2780*/  ULEA UR5, UR26, UR4, 0x3 ;  /* 0x000000041a057291 */ /* 0x000fd2000f8e18ff */
[----:B------:R-:W1:Y:S02]  /*2790*/  SYNCS.PHASECHK.TRANS64.TRYWAIT P0, [UR5], R3 ;  /* 0x00000003ff0075a7 */ /* 0x000e640008001105 */
[----:B-1----:R-:W-:Y:S05]  /*27a0*/  @!P0 BRA `(.L_x_43) ;  /* 0x0000006000e08947 */ /* 0x002fea0003800000 */
.L_x_155:
[----:B------:R-:W-:-:S04]  /*27b0*/  UIADD3 UR6, UPT, UPT, UR26, 0x1, URZ ;  /* 0x000000011a067890 */ /* 0x000fc8000fffe0ff */
[----:B------:R-:W-:-:S04]  /*27c0*/  UISETP.NE.AND UP0, UPT, UR6, 0x5, UPT ;  /* 0x000000050600788c */ /* 0x000fc8000bf05270 */
[----:B------:R-:W-:Y:S02]  /*27d0*/  USEL UR7, URZ, 0x1, UP0 ;  /* 0x00000001ff077887 */ /* 0x000fe40008000000 */
[----:B------:R-:W-:-:S04]  /*27e0*/  USEL UR6, UR6, URZ, UP0 ;  /* 0x000000ff06067287 */ /* 0x000fc80008000000 */
[----:B------:R-:W-:Y:S01]  /*27f0*/  ULEA UR5, UR6, UR4, 0x3 ;  /* 0x0000000406057291 */ /* 0x000fe2000f8e18ff */
[----:B------:R-:W-:-:S04]  /*2800*/  LOP3.LUT R2, R15, UR7, RZ, 0x3c, !PT ;  /* 0x000000070f027c12 */ /* 0x000fc8000f8e3cff */
[----:B-1----:R-:W-:-:S04]  /*2810*/  SHF.L.U32 R3, R2, 0x1f, RZ ;  /* 0x0000001f02037819 */ /* 0x002fc800000006ff */
[----:B------:R-:W1:Y:S02]  /*2820*/  SYNCS.PHASECHK.TRANS64.TRYWAIT P0, [UR5], R3 ;  /* 0x00000003ff0075a7 */ /* 0x000e640008001105 */
[----:B-1----:R-:W-:Y:S05]  /*2830*/  @!P0 BRA `(.L_x_44) ;  /* 0x0000006000d48947 */ /* 0x002fea0003800000 */
.L_x_157:
        /* <DEDUP_REMOVED lines=9> */
.L_x_159:
        /* <DEDUP_REMOVED lines=9> */
.L_x_161:
[----:B------:R-:W-:-:S04]  /*2960*/  UIADD3 UR6, UPT, UPT, UR6, 0x1, URZ ;  /* 0x0000000106067890 */ /* 0x000fc8000fffe0ff */
[----:B------:R-:W-:-:S04]  /*2970*/  UISETP.NE.AND UP0, UPT, UR6, 0x5, UPT ;  /* 0x000000050600788c */ /* 0x000fc8000bf05270 */
[----:B------:R-:W-:Y:S02]  /*2980*/  USEL UR5, URZ, 0x1, UP0 ;  /* 0x00000001ff057887 */ /* 0x000fe40008000000 */
[----:B------:R-:W-:-:S04]  /*2990*/  USEL UR6, UR6, URZ, UP0 ;  /* 0x000000ff06067287 */ /* 0x000fc80008000000 */
[----:B------:R-:W-:Y:S01]  /*29a0*/  ULEA UR6, UR6, UR4, 0x3 ;  /* 0x0000000406067291 */ /* 0x000fe2000f8e18ff */
[----:B-1----:R-:W-:-:S04]  /*29b0*/  LOP3.LUT R3, R2, UR5, RZ, 0x3c, !PT ;  /* 0x0000000502037c12 */ /* 0x002fc8000f8e3cff */
[----:B------:R-:W-:Y:S01]  /*29c0*/  SHF.L.U32 R3, R3, 0x1f, RZ ;  /* 0x0000001f03037819 */ /* 0x000fe200000006ff */
[----:B---3--:R-:W-:-:S07]  /*29d0*/  IMAD.U32 R0, RZ, RZ, UR6 ;  /* 0x00000006ff007e24 */ /* 0x008fce000f8e00ff */
.L_x_47:
[----:B-1----:R1:W2:Y:S02]  /*29e0*/  SYNCS.PHASECHK.TRANS64.TRYWAIT P0, [R0+URZ], R3 ;  /* 0x00000003000075a7 */ /* 0x0022a400080011ff */
[----:B--2---:R-:W-:Y:S05]  /*29f0*/  @!P0 NANOSLEEP.SYNCS 0x989680 ;  /* 0x009896800000895d */ /* 0x004fea0003900000 */
[----:B------:R-:W2:Y:S02]  /*2a00*/  @!P0 SYNCS.PHASECHK.TRANS64 P0, [R0+URZ], R3 ;  /* 0x00000003000085a7 */ /* 0x000ea400080010ff */
[----:B--2---:R-:W-:Y:S05]  /*2a10*/  @P0 EXIT ;  /* 0x000000000000094d */ /* 0x004fea0003800000 */
[----:B------:R-:W-:Y:S05]  /*2a20*/  BRA `(.L_x_47) ;  /* 0xfffffffc00ec7947 */ /* 0x000fea000383ffff */
.L_x_22:
[----:B------:R-:W-:-:S04]  /*2a30*/  UISETP.NE.AND UP0, UPT, UR37, URZ, UPT ;  /* 0x000000ff2500728c */ /* 0x000fc8000bf05270 */
[----:B------:R-:W-:-:S09]  /*2a40*/  UISETP.NE.OR UP0, UPT, UR10, 0x1, UP0 ;  /* 0x000000010a00788c */ /* 0x000fd20008705670 */
[----:B------:R-:W-:Y:S05]  /*2a50*/  BRA.U UP0, `(.L_x_48) ;  /* 0x00000005004c7547 */ /* 0x000fea000b800000 */
[----:B------:R-:W-:Y:S01]  /*2a60*/  HFMA2 R11, -RZ, RZ, 0, 0 ;  /* 0x00000000ff0b7431 */ /* 0x000fe200000001ff */
[----:B------:R-:W-:Y:S01]  /*2a70*/  ISETP.GE.U32.AND P2, PT, R10, 0x4, PT ;  /* 0x000000040a00780c */ /* 0x000fe20003f46070 */
[----:B------:R-:W-:Y:S01]  /*2a80*/  IMAD.MOV.U32 R12, RZ, RZ, 0x1 ;  /* 0x00000001ff0c7424 */ /* 0x000fe200078e00ff */
[----:B------:R-:W-:Y:S01]  /*2a90*/  CS2R R8, SRZ ;  /* 0x0000000000087805 */ /* 0x000fe2000001ff00 */
[----:B------:R-:W-:Y:S01]  /*2aa0*/  IMAD.MOV.U32 R3, RZ, RZ, RZ ;  /* 0x000000ffff037224 */ /* 0x000fe200078e00ff */
[----:B------:R-:W-:Y:S01]  /*2ab0*/  UMOV UR4, 0x400 ;  /* 0x0000040000047882 */ /* 0x000fe20000000000 */
[----:B------:R-:W-:Y:S01]  /*2ac0*/  UMOV UR6, URZ ;  /* 0x000000ff00067c82 */ /* 0x000fe20008000000 */
[----:B------:R-:W-:-:S12]  /*2ad0*/  ULEA UR37, UR37, UR4, 0x18 ;  /* 0x0000000425257291 */ /* 0x000fd8000f8ec0ff */
.L_x_52:
[----:B------:R-:W-:Y:S02]  /*2ae0*/  LEA R0, R3, UR37, 0x3 ;  /* 0x0000002503007c11 */ /* 0x000fe4000f8e18ff */
[----:B------:R-:W-:-:S03]  /*2af0*/  SHF.L.U32 R5, R8, 0x1f, RZ ;  /* 0x0000001f08057819 */ /* 0x000fc600000006ff */
[----:B------:R-:W-:Y:S01]  /*2b00*/  VIADD R4, R0, 0x110 ;  /* 0x0000011000047836 */ /* 0x000fe20000000000 */
[----:B------:R-:W1:Y:S02]  /*2b10*/  SYNCS.PHASECHK.TRANS64.TRYWAIT P0, [R0+URZ+0x100], R5 ;  /* 0x00010005000075a7 */ /* 0x000e6400080011ff */
[----:B-1----:R-:W-:Y:S05]  /*2b20*/  @!P0 BRA `(.L_x_49) ;  /* 0x0000006000608947 */ /* 0x002fea0003800000 */
.L_x_162:
[----:B------:R-:W-:Y:S01]  /*2b30*/  ULEA UR5, UR6, UR37, 0x3 ;  /* 0x0000002506057291 */ /* 0x000fe2000f8e18ff */
[----:B------:R-:W-:Y:S01]  /*2b40*/  PRMT R4, RZ, 0x654, R4 ;  /* 0x00000654ff047816 */ /* 0x000fe20000000004 */
[----:B-1----:R-:W-:Y:S01]  /*2b50*/  @!P2 IMAD.MOV.U32 R5, RZ, RZ, 0x10 ;  /* 0x00000010ff05a424 */ /* 0x002fe200078e00ff */
[----:B------:R-:W-:Y:S01]  /*2b60*/  SHF.L.U32 R7, R12, 0x1f, RZ ;  /* 0x0000001f0c077819 */ /* 0x000fe200000006ff */
[----:B------:R-:W-:Y:S01]  /*2b70*/  UIADD3 UR4, UPT, UPT, UR5, 0xa0, URZ ;  /* 0x000000a005047890 */ /* 0x000fe2000fffe0ff */
[----:B------:R1:W-:Y:S05]  /*2b80*/  SYNCS.ARRIVE.TRANS64.RED.A1T0 RZ, [R4+URZ], RZ ;  /* 0x000000ff04ff79a7 */ /* 0x0003ea00081004ff */
[----:B------:R-:W-:Y:S01]  /*2b90*/  IMAD.U32 R13, RZ, RZ, UR4 ;  /* 0x00000004ff0d7e24 */ /* 0x000fe2000f8e00ff */
[----:B------:R-:W2:Y:S04]  /*2ba0*/  SYNCS.PHASECHK.TRANS64.TRYWAIT P0, [UR5+0xb0], R7 ;  /* 0x0000b007ff0075a7 */ /* 0x000ea80008001105 */
[----:B------:R-:W-:Y:S01]  /*2bb0*/  PRMT R13, R10, 0x654, R13 ;  /* 0x000006540a0d7816 */ /* 0x000fe2000000000d */
[----:B-12---:R-:W-:Y:S06]  /*2bc0*/  @!P0 BRA `(.L_x_50) ;  /* 0x00000060004c8947 */ /* 0x006fec0003800000 */
.L_x_164:
[----:B------:R-:W-:Y:S01]  /*2bd0*/  ULEA UR4, UR6, UR37, 0x4 ;  /* 0x0000002506047291 */ /* 0x000fe2000f8e20ff */
[----:B------:R-:W-:Y:S01]  /*2be0*/  SEL R2, R13, R2, !P2 ;  /* 0x000000020d027207 */ /* 0x000fe20005000000 */
[----:B------:R-:W-:Y:S01]  /*2bf0*/  UIADD3 UR5, UPT, UPT, UR5, 0xa0, URZ ;  /* 0x000000a005057890 */ /* 0x000fe2000fffe0ff */
[----:B-1----:R-:W-:Y:S01]  /*2c00*/  LEA R0, R11, UR37, 0x3 ;  /* 0x000000250b007c11 */ /* 0x002fe2000f8e18ff */
[----:B------:R-:W-:Y:S01]  /*2c10*/  UIADD3 UR4, UPT, UPT, UR4, 0x130, URZ ;  /* 0x0000013004047890 */ /* 0x000fe2000fffe0ff */
[----:B------:R1:W-:Y:S01]  /*2c20*/  @!P2 SYNCS.ARRIVE.TRANS64.RED RZ, [R2+URZ], R5 ;  /* 0x0000000502ffa9a7 */ /* 0x0003e200080004ff */
[----:B------:R-:W-:Y:S01]  /*2c30*/  UIADD3 UR6, UPT, UPT, UR6, 0x1, URZ ;  /* 0x0000000106067890 */ /* 0x000fe2000fffe0ff */
[----:B------:R-:W-:-:S03]  /*2c40*/  VIADD R3, R3, 0x1 ;  /* 0x0000000103037836 */ /* 0x000fc60000000000 */
[----:B------:R-:W-:Y:S02]  /*2c50*/  UISETP.NE.AND UP0, UPT, UR6, 0x2, UPT ;  /* 0x000000020600788c */ /* 0x000fe4000bf05270 */
[----:B------:R-:W-:Y:S01]  /*2c60*/  ISETP.NE.AND P0, PT, R3, 0x2, PT ;  /* 0x000000020300780c */ /* 0x000fe20003f05270 */
[----:B------:R-:W-:Y:S06]  /*2c70*/  UGETNEXTWORKID.BROADCAST [UR4], [UR5] ;  /* 0x00000000040073ca */ /* 0x000fec0008000100 */
[----:B------:R-:W-:Y:S02]  /*2c80*/  USEL UR4, URZ, 0x1, UP0 ;  /* 0x00000001ff047887 */ /* 0x000fe40008000000 */
[----:B------:R-:W-:-:S04]  /*2c90*/  USEL UR6, UR6, URZ, UP0 ;  /* 0x000000ff06067287 */ /* 0x000fc80008000000 */
[----:B------:R-:W-:Y:S02]  /*2ca0*/  LOP3.LUT R12, R12, UR4, RZ, 0x3c, !PT ;  /* 0x000000040c0c7c12 */ /* 0x000fe4000f8e3cff */
[----:B-1----:R-:W-:-:S04]  /*2cb0*/  SHF.L.U32 R5, R9, 0x1f, RZ ;  /* 0x0000001f09057819 */ /* 0x002fc800000006ff */
[----:B------:R-:W1:Y:S02]  /*2cc0*/  SYNCS.PHASECHK.TRANS64.TRYWAIT P1, [R0+URZ+0xa0], R5 ;  /* 0x0000a005000075a7 */ /* 0x000e6400080211ff */
[----:B-1----:R-:W-:Y:S05]  /*2cd0*/  @!P1 BRA `(.L_x_51) ;  /* 0x0000006000209947 */ /* 0x002fea0003800000 */
.L_x_165:
[----:B------:R-:W-:Y:S01]  /*2ce0*/  LEA R4, R11, UR37, 0x4 ;  /* 0x000000250b047c11 */ /* 0x000fe2000f8e20ff */
[----:B-1----:R-:W-:Y:S01]  /*2cf0*/  VIADD R0, R0, 0xb0 ;  /* 0x000000b000007836 */ /* 0x002fe20000000000 */
[----:B------:R-:W-:Y:S01]  /*2d00*/  SEL R3, R3, RZ, P0 ;  /* 0x000000ff03037207 */ /* 0x000fe20000000000 */
[----:B------:R-:W-:-:S03]  /*2d10*/  VIADD R11, R11, 0x1 ;  /* 0x000000010b0b7836 */ /* 0x000fc60000000000 */
[----:B------:R-:W1:Y:S01]  /*2d20*/  LDS.128 R4, [R4+0x130] ;  /* 0x0001300004047984 */ /* 0x000e620000000c00 */
[----:B------:R-:W-:Y:S02]  /*2d30*/  PRMT R0, RZ, 0x654, R0 ;  /* 0x00000654ff007816 */ /* 0x000fe40000000000 */
[C---:B------:R-:W-:Y:S01]  /*2d40*/  ISETP.NE.AND P1, PT, R11.reuse, 0x2, PT ;  /* 0x000000020b00780c */ /* 0x040fe20003f25270 */
[----:B------:R-:W-:Y:S01]  /*2d50*/  @!PT LDS RZ, [RZ] ;  /* 0x00000000fffff984 */ /* 0x000fe20000000800 */
[----:B------:R-:W-:Y:S01]  /*2d60*/  @!PT LDS RZ, [RZ] ;  /* 0x00000000fffff984 */ /* 0x000fe20000000800 */
[----:B------:R-:W-:Y:S01]  /*2d70*/  @!PT LDS RZ, [RZ] ;  /* 0x00000000fffff984 */ /* 0x000fe20000000800 */
[----:B------:R-:W-:Y:S01]  /*2d80*/  @!PT LDS RZ, [RZ] ;  /* 0x00000000fffff984 */ /* 0x000fe20000000800 */
[----:B------:R2:W-:Y:S06]  /*2d90*/  MEMBAR.ALL.CTA ;  /* 0x0000000000007992 */ /* 0x0005ec0000008000 */
[----:B--2---:R-:W2:Y:S01]  /*2da0*/  FENCE.VIEW.ASYNC.S ;  /* 0x00000000000073c6 */ /* 0x004ea20000000000 */
[----:B------:R-:W-:Y:S01]  /*2db0*/  SEL R11, R11, RZ, P1 ;  /* 0x000000ff0b0b7207 */ /* 0x000fe20000800000 */
[----:B--2---:R2:W-:Y:S01]  /*2dc0*/  SYNCS.ARRIVE.TRANS64.RED.A1T0 RZ, [R0+URZ], RZ ;  /* 0x000000ff00ff79a7 */ /* 0x0045e200081004ff */
[----:B-1----:R-:W-:-:S02]  /*2dd0*/  LOP3.LUT P3, RZ, R6, 0x1, RZ, 0xc0, !PT ;  /* 0x0000000106ff7812 */ /* 0x002fc4000786c0ff */
[----:B------:R-:W-:-:S04]  /*2de0*/  SEL R5, RZ, 0x1, P0 ;  /* 0x00000001ff057807 */ /* 0x000fc80000000000 */
[----:B------:R-:W-:Y:S02]  /*2df0*/  LOP3.LUT R8, R8, R5, RZ, 0x3c, !PT ;  /* 0x0000000508087212 */ /* 0x000fe400078e3cff */
[----:B--2---:R-:W-:-:S04]  /*2e00*/  SEL R0, RZ, 0x1, P1 ;  /* 0x00000001ff007807 */ /* 0x004fc80000800000 */
[----:B------:R-:W-:Y:S01]  /*2e10*/  LOP3.LUT R9, R9, R0, RZ, 0x3c, !PT ;  /* 0x0000000009097212 */ /* 0x000fe200078e3cff */
[----:B------:R-:W-:Y:S06]  /*2e20*/  @P3 BRA `(.L_x_52) ;  /* 0xfffffffc002c3947 */ /* 0x000fec000383ffff */
[----:B------:R-:W-:Y:S01]  /*2e30*/  ULEA UR5, UR6, UR37, 0x3 ;  /* 0x0000002506057291 */ /* 0x000fe2000f8e18ff */
[----:B------:R-:W-:-:S08]  /*2e40*/  SHF.L.U32 R3, R12, 0x1f, RZ ;  /* 0x0000001f0c037819 */ /* 0x000fd000000006ff */
[----:B------:R-:W1:Y:S02]  /*2e50*/  SYNCS.PHASECHK.TRANS64 P0, [UR5+0xb0], R3 ;  /* 0x0000b003ff0075a7 */ /* 0x000e640008001005 */
[----:B-1----:R-:W-:Y:S05]  /*2e60*/  @P0 BRA `(.L_x_53) ;  /* 0x0000000000080947 */ /* 0x002fea0003800000 */
[----:B------:R-:W1:Y:S02]  /*2e70*/  SYNCS.PHASECHK.TRANS64.TRYWAIT P0, [UR5+0xb0], R3 ;  /* 0x0000b003ff0075a7 */ /* 0x000e640008001105 */
[----:B-1----:R-:W-:Y:S05]  /*2e80*/  @!P0 BRA `(.L_x_54) ;  /* 0x0000005c00c88947 */ /* 0x002fea0003800000 */
.L_x_53:
[----:B------:R-:W-:-:S04]  /*2e90*/  UIADD3 UR4, UPT, UPT, UR6, 0x1, URZ ;  /* 0x0000000106047890 */ /* 0x000fc8000fffe0ff */
[----:B------:R-:W-:-:S04]  /*2ea0*/  UISETP.NE.AND UP0, UPT, UR4, 0x2, UPT ;  /* 0x000000020400788c */ /* 0x000fc8000bf05270 */
[----:B------:R-:W-:Y:S02]  /*2eb0*/  USEL UR7, URZ, 0x1, UP0 ;  /* 0x00000001ff077887 */ /* 0x000fe40008000000 */
[----:B------:R-:W-:-:S04]  /*2ec0*/  USEL UR4, UR4, URZ, UP0 ;  /* 0x000000ff04047287 */ /* 0x000fc80008000000 */
[----:B------:R-:W-:Y:S01]  /*2ed0*/  ULEA UR4, UR4, UR37, 0x3 ;  /* 0x0000002504047291 */ /* 0x000fe2000f8e18ff */
[----:B-1----:R-:W-:-:S04]  /*2ee0*/  LOP3.LUT R3, R12, UR7, RZ, 0x3c, !PT ;  /* 0x000000070c037c12 */ /* 0x002fc8000f8e3cff */
[----:B------:R-:W-:-:S04]  /*2ef0*/  SHF.L.U32 R0, R3, 0x1f, RZ ;  /* 0x0000001f03007819 */ /* 0x000fc800000006ff */
[----:B------:R-:W1:Y:S02]  /*2f00*/  SYNCS.PHASECHK.TRANS64 P0, [UR4+0xb0], R0 ;  /* 0x0000b000ff0075a7 */ /* 0x000e640008001004 */
[----:B-1----:R-:W-:Y:S05]  /*2f10*/  @P0 EXIT ;  /* 0x000000000000094d */ /* 0x002fea0003800000 */
[----:B------:R-:W-:Y:S02]  /*2f20*/  SHF.L.U32 R3, R3, 0x1f, RZ ;  /* 0x0000001f03037819 */ /* 0x000fe400000006ff */
[----:B------:R-:W-:-:S07]  /*2f30*/  MOV R0, UR4 ;  /* 0x0000000400007c02 */ /* 0x000fce0008000f00 */
.L_x_55:
[----:B-1----:R1:W2:Y:S02]  /*2f40*/  SYNCS.PHASECHK.TRANS64.TRYWAIT P0, [R0+URZ+0xb0], R3 ;  /* 0x0000b003000075a7 */ /* 0x0022a400080011ff */
[----:B--2---:R-:W-:Y:S05]  /*2f50*/  @!P0 NANOSLEEP.SYNCS 0x989680 ;  /* 0x009896800000895d */ /* 0x004fea0003900000 */
[----:B------:R-:W2:Y:S02]  /*2f60*/  @!P0 SYNCS.PHASECHK.TRANS64 P0, [R0+URZ+0xb0], R3 ;  /* 0x0000b003000085a7 */ /* 0x000ea400080010ff */
[----:B--2---:R-:W-:Y:S05]  /*2f70*/  @P0 EXIT ;  /* 0x000000000000094d */ /* 0x004fea0003800000 */
[----:B------:R-:W-:Y:S05]  /*2f80*/  BRA `(.L_x_55) ;  /* 0xfffffffc00ec7947 */ /* 0x000fea000383ffff */
.L_x_48:
[----:B------:R-:W-:Y:S05]  /*2f90*/  BRA.U UP3, `(.L_x_56) ;  /* 0x0000001103d47547 */ /* 0x000fea000b800000 */
[----:B------:R-:W-:Y:S01]  /*2fa0*/  UMOV UR4, 0x40 ;  /* 0x0000004000047882 */ /* 0x000fe20000000000 */
[----:B------:R-:W-:Y:S01]  /*2fb0*/  NOP ;  /* 0x0000000000007918 */ /* 0x000fe20000000000 */
[----:B------:R-:W-:Y:S01]  /*2fc0*/  ULEA UR4, UR37, UR4, 0x18 ;  /* 0x0000000425047291 */ /* 0x000fe2000f8ec0ff */
[----:B------:R-:W-:Y:S02]  /*2fd0*/  UMOV UR5, 0x400 ;  /* 0x0000040000057882 */ /* 0x000fe40000000000 */
[----:B------:R-:W-:-:S06]  /*2fe0*/  ULEA UR37, UR37, UR5, 0x18 ;  /* 0x0000000525257291 */ /* 0x000fcc000f8ec0ff */
[----:B------:R-:W1:Y:S02]  /*2ff0*/  LDS.U8 R2, [UR4+0x1c] ;  /* 0x00001c04ff027984 */ /* 0x000e640008000000 */
[----:B-1----:R-:W-:-:S13]  /*3000*/  ISETP.NE.AND P0, PT, R2, RZ, PT ;  /* 0x000000ff0200720c */ /* 0x002fda0003f05270 */
[----:B------:R-:W-:Y:S05]  /*3010*/  @P0 BRA `(.L_x_57) ;  /* 0x0000000400080947 */ /* 0x000fea0003800000 */
[----:B------:R-:W-:Y:S02]  /*3020*/  UISETP.NE.U32.AND UP0, UPT, UR9, 0x1, UPT ;  /* 0x000000010900788c */ /* 0x000fe4000bf05070 */
[----:B------:R-:W-:-:S07]  /*3030*/  UIADD3 UR6, UPT, UPT, UR4, 0x8, URZ ;  /* 0x0000000804067890 */ /* 0x000fce000fffe0ff */
[----:B------:R-:W-:Y:S05]  /*3040*/  BRA.U !UP0, `(.L_x_58) ;  /* 0x00000001089c7547 */ /* 0x000fea000b800000 */
[----:B------:R-:W-:Y:S01]  /*3050*/  ELECT P0, URZ, PT ;  /* 0x0000000000ff782f */ /* 0x000fe20003800000 */
[----:B------:R-:W-:-:S12]  /*3060*/  BSSY B0, `(.L_x_58) ;  /* 0x0000025000007945 */ /* 0x000fd80003800000 */
[----:B------:R-:W-:Y:S05]  /*3070*/  @!P0 BRA `(.L_x_59) ;  /* 0x00000000008c8947 */ /* 0x000fea0003800000 */
[----:B------:R-:W-:-:S05]  /*3080*/  UMOV UR5, 0x10 ;  /* 0x0000001000057882 */ /* 0x000fca0000000000 */
[----:B------:R-:W-:Y:S04]  /*3090*/  DEPBAR.LE SB1, 0x36 ;  /* 0x00009d800000791a */ /* 0x000fe80000000000 */
[----:B------:R-:W1:Y:S02]  /*30a0*/  UTCATOMSWS.2CTA.FIND_AND_SET.ALIGN UP1, UR5, UR5 ;  /* 0x00000005000575e3 */ /* 0x000e640008220800 */
[----:B-1----:R-:W-:Y:S01]  /*30b0*/  MOV R11, UR5 ;  /* 0x00000005000b7c02 */ /* 0x002fe20008000f00 */
[----:B------:R-:W-:Y:S06]  /*30c0*/  BRA.U UP1, `(.L_x_60) ;  /* 0x0000000101187547 */ /* 0x000fec000b800000 */
.L_x_61:
[----:B------:R-:W-:Y:S05]  /*30d0*/  NANOSLEEP 0x64 ;  /* 0x000000640000795d */ /* 0x000fea0003800000 */
[----:B------:R-:W-:-:S05]  /*30e0*/  UMOV UR5, 0x10 ;  /* 0x0000001000057882 */ /* 0x000fca0000000000 */
[----:B------:R-:W-:Y:S04]  /*30f0*/  DEPBAR.LE SB1, 0x36 ;  /* 0x00009d800000791a */ /* 0x000fe80000000000 */
[----:B------:R-:W1:Y:S02]  /*3100*/  UTCATOMSWS.2CTA.FIND_AND_SET.ALIGN UP1, UR5, UR5 ;  /* 0x00000005000575e3 */ /* 0x000e640008220800 */
[----:B-1----:R-:W-:Y:S01]  /*3110*/  MOV R11, UR5 ;  /* 0x00000005000b7c02 */ /* 0x002fe20008000f00 */
[----:B------:R-:W-:Y:S05]  /*3120*/  BRA.U !UP1, `(.L_x_61) ;  /* 0xfffffffd09e87547 */ /* 0x000fea000b83ffff */
.L_x_60:
[----:B------:R-:W1:Y:S01]  /*3130*/  LDS R5, [UR4+0x10] ;  /* 0x00001004ff057984 */ /* 0x000e620008000800 */
[----:B------:R-:W-:Y:S01]  /*3140*/  IMAD.U32 R3, RZ, RZ, UR37 ;  /* 0x00000025ff037e24 */ /* 0x000fe2000f8e00ff */
[----:B------:R-:W-:-:S03]  /*3150*/  MOV R2, UR8 ;  /* 0x0000000800027c02 */ /* 0x000fc60008000f00 */
[----:B------:R-:W-:Y:S01]  /*3160*/  VIADD R3, R3, 0x150 ;  /* 0x0000015003037836 */ /* 0x000fe20000000000 */
[----:B-1----:R-:W-:-:S04]  /*3170*/  SHF.L.U32 R5, R5, 0x1f, RZ ;  /* 0x0000001f05057819 */ /* 0x002fc800000006ff */
[----:B------:R-:W1:Y:S02]  /*3180*/  SYNCS.PHASECHK.TRANS64.TRYWAIT P0, [UR4+0x8], R5 ;  /* 0x00000805ff0075a7 */ /* 0x000e640008001104 */
[----:B-1----:R-:W-:Y:S05]  /*3190*/  @P0 BRA `(.L_x_62) ;  /* 0x0000000000080947 */ /* 0x002fea0003800000 */
[----:B------:R-:W1:Y:S02]  /*31a0*/  SYNCS.PHASECHK.TRANS64.TRYWAIT P0, [UR4+0x8], R5 ;  /* 0x00000805ff0075a7 */ /* 0x000e640008001104 */
[----:B-1----:R-:W-:Y:S05]  /*31b0*/  @!P0 BRA `(.L_x_63) ;  /* 0x0000005c00148947 */ /* 0x002fea0003800000 */
.L_x_62:
[----:B-1----:R-:W-:Y:S01]  /*31c0*/  HFMA2 R4, -RZ, RZ, 0, 5.9604644775390625e-08 ;  /* 0x00000001ff047431 */ /* 0x002fe200000001ff */
[----:B------:R-:W-:Y:S01]  /*31d0*/  UPRMT UR5, UR8, 0x654, UR6 ;  /* 0x0000065408057896 */ /* 0x000fe20008000006 */
[----:B------:R-:W-:Y:S01]  /*31e0*/  IMAD.MOV.U32 R6, RZ, RZ, 0xffff ;  /* 0x0000ffffff067424 */ /* 0x000fe200078e00ff */
[----:B------:R-:W-:Y:S01]  /*31f0*/  PRMT R2, R2, 0x654, R3 ;  /* 0x0000065402027816 */ /* 0x000fe20000000003 */
[----:B------:R-:W-:Y:S02]  /*3200*/  IMAD.MOV.U32 R5, RZ, RZ, 0x4 ;  /* 0x00000004ff057424 */ /* 0x000fe400078e00ff */
[----:B------:R-:W-:Y:S01]  /*3210*/  IMAD.SHL.U32 R9, R11, 0x20, RZ ;  /* 0x000000200b097824 */ /* 0x000fe200078e00ff */
[----:B------:R-:W-:Y:S02]  /*3220*/  MOV R3, UR5 ;  /* 0x0000000500037c02 */ /* 0x000fe40008000f00 */
[-C--:B------:R-:W-:Y:S01]  /*3230*/  SHF.L.U32 R7, R6, R11.reuse, RZ ;  /* 0x0000000b06077219 */ /* 0x080fe200000006ff */
[----:B------:R1:W-:Y:S01]  /*3240*/  SYNCS.ARRIVE.TRANS64.RED RZ, [UR5], R5 ;  /* 0x00000005ffff79a7 */ /* 0x0003e20008000405 */
[----:B------:R-:W-:Y:S01]  /*3250*/  SHF.L.U32 R6, R4, R11, RZ ;  /* 0x0000000b04067219 */ /* 0x000fe200000006ff */
[----:B------:R1:W-:Y:S04]  /*3260*/  STS [UR37+0x150], R9 ;  /* 0x00015009ff007988 */ /* 0x0003e80008000825 */
[----:B------:R1:W-:Y:S04]  /*3270*/  STAS [R2.64], R11 ;  /* 0x0000000b02007dbd */ /* 0x0003e8000c0008ff */
[----:B------:R1:W-:Y:S04]  /*3280*/  ATOMS.OR RZ, [UR4+0x14], R7 ;  /* 0x00001407ffff798c */ /* 0x0003e8000b000004 */
[----:B------:R1:W-:Y:S04]  /*3290*/  ATOMS.OR RZ, [UR4+0x18], R6 ;  /* 0x00001806ffff798c */ /* 0x0003e8000b000004 */
[----:B------:R1:W-:Y:S02]  /*32a0*/  ATOMS.XOR RZ, [UR4+0x10], R4 ;  /* 0x00001004ffff798c */ /* 0x0003e4000b800004 */
.L_x_59:
[----:B------:R-:W-:Y:S05]  /*32b0*/  BSYNC B0 ;  /* 0x0000000000007941 */ /* 0x000fea0003800000 */
.L_x_58:
[----:B------:R-:W-:Y:S05]  /*32c0*/  BRA.U UP0, `(.L_x_64) ;  /* 0x00000001006c7547 */ /* 0x000fea000b800000 */
[----:B------:R-:W-:-:S03]  /*32d0*/  UMOV UR5, 0xffffffff ;  /* 0xffffffff00057882 */ /* 0x000fc60000000000 */
[----:B------:R-:W-:Y:S05]  /*32e0*/  BRA.DIV UR5, `(.L_x_65) ;  /* 0x0000005a05e07947 */ /* 0x000fea000b800000 */
[----:B------:R-:W-:-:S13]  /*32f0*/  ELECT P6, URZ, PT ;  /* 0x0000000000ff782f */ /* 0x000fda00038c0000 */
.L_x_169:
[----:B------:R-:W-:Y:S05]  /*3300*/  @!P6 BRA `(.L_x_64) ;  /* 0x00000000005ce947 */ /* 0x000fea0003800000 */
[----:B-1----:R-:W1:Y:S02]  /*3310*/  LDS R3, [UR4+0x10] ;  /* 0x00001004ff037984 */ /* 0x002e640008000800 */
[----:B-1----:R-:W-:-:S04]  /*3320*/  SHF.L.U32 R3, R3, 0x1f, RZ ;  /* 0x0000001f03037819 */ /* 0x002fc800000006ff */
[----:B------:R-:W1:Y:S02]  /*3330*/  SYNCS.PHASECHK.TRANS64.TRYWAIT P0, [UR4+0x8], R3 ;  /* 0x00000803ff0075a7 */ /* 0x000e640008001104 */
[----:B-1----:R-:W-:Y:S05]  /*3340*/  @P0 BRA `(.L_x_66) ;  /* 0x0000000000080947 */ /* 0x002fea0003800000 */
[----:B------:R-:W1:Y:S02]  /*3350*/  SYNCS.PHASECHK.TRANS64.TRYWAIT P0, [UR4+0x8], R3 ;  /* 0x00000803ff0075a7 */ /* 0x000e640008001104 */
[----:B-1----:R-:W-:Y:S05]  /*3360*/  @!P0 BRA `(.L_x_67) ;  /* 0x0000005800e08947 */ /* 0x002fea0003800000 */
.L_x_66:
[----:B------:R-:W2:Y:S01]  /*3370*/  LDS R5, [UR37+0x150] ;  /* 0x00015025ff057984 */ /* 0x000ea20008000800 */
[----:B-1----:R-:W-:Y:S02]  /*3380*/  HFMA2 R2, -RZ, RZ, 0, 5.9604644775390625e-08 ;  /* 0x00000001ff027431 */ /* 0x002fe400000001ff */
[----:B------:R-:W-:Y:S01]  /*3390*/  IMAD.MOV.U32 R3, RZ, RZ, 0xffff ;  /* 0x0000ffffff037424 */ /* 0x000fe200078e00ff */
[----:B------:R-:W-:Y:S01]  /*33a0*/  UPRMT UR5, UR8, 0x654, UR6 ;  /* 0x0000065408057896 */ /* 0x000fe20008000006 */
[----:B--2---:R-:W-:-:S03]  /*33b0*/  IMAD.SHL.U32 R4, R5, 0x20, RZ ;  /* 0x0000002005047824 */ /* 0x004fc600078e00ff */
[-C--:B------:R-:W-:Y:S02]  /*33c0*/  SHF.L.U32 R3, R3, R5.reuse, RZ ;  /* 0x0000000503037219 */ /* 0x080fe400000006ff */
[----:B------:R-:W-:Y:S01]  /*33d0*/  SHF.L.U32 R5, R2, R5, RZ ;  /* 0x0000000502057219 */ /* 0x000fe200000006ff */
[----:B------:R2:W-:Y:S04]  /*33e0*/  STS [UR37+0x150], R4 ;  /* 0x00015004ff007988 */ /* 0x0005e80008000825 */
[----:B------:R2:W-:Y:S04]  /*33f0*/  ATOMS.OR RZ, [UR4+0x14], R3 ;  /* 0x00001403ffff798c */ /* 0x0005e8000b000004 */
[----:B------:R2:W-:Y:S01]  /*3400*/  ATOMS.OR RZ, [UR4+0x18], R5 ;  /* 0x00001805ffff798c */ /* 0x0005e2000b000004 */
[----:B------:R-:W-:Y:S03]  /*3410*/  SYNCS.ARRIVE.TRANS64.RED.A1T0 RZ, [UR5], RZ ;  /* 0x000000ffffff79a7 */ /* 0x000fe60008100405 */
[----:B------:R2:W-:Y:S01]  /*3420*/  ATOMS.XOR RZ, [UR4+0x10], R2 ;  /* 0x00001002ffff798c */ /* 0x0005e2000b800004 */
[----:B------:R-:W-:Y:S05]  /*3430*/  BRA `(.L_x_64) ;  /* 0x0000000000107947 */ /* 0x000fea0003800000 */
.L_x_57:
[----:B------:R-:W-:-:S05]  /*3440*/  MOV R2, 0xffffffff ;  /* 0xffffffff00027802 */ /* 0x000fca0000000f00 */
[----:B------:R1:W-:Y:S02]  /*3450*/  STS [UR37+0x150], R2 ;  /* 0x00015002ff007988 */ /* 0x0003e40008000825 */
[----:B-1----:R-:W-:Y:S02]  /*3460*/  MOV R2, 0x3480 ;  /* 0x0000348000027802 */ /* 0x002fe40000000f00 */
[----:B-----5:R-:W-:Y:S05]  /*3470*/  CALL.REL.NOINC `($__internal_1_$__cuda_sm10x_tcgen05_guardrail_trap_phase_invalid_during_alloc) ;  /* 0x0000006000b47944 */ /* 0x020fea0003c00000 */
.L_x_64:
[----:B------:R-:W-:Y:S05]  /*3480*/  WARPSYNC.ALL ;  /* 0x0000000000007948 */ /* 0x000fea0003800000 */
[----:B------:R-:W3:Y:S01]  /*3490*/  S2UR UR5, SR_CgaCtaId ;  /* 0x00000000000579c3 */ /* 0x000ee20000008800 */
[----:B------:R-:W-:Y:S01]  /*34a0*/  UMOV UR4, 0x400 ;  /* 0x0000040000047882 */ /* 0x000fe20000000000 */
[----:B------:R-:W-:-:S06]  /*34b0*/  NOP ;  /* 0x0000000000007918 */ /* 0x000fcc0000000000 */
[----:B------:R-:W-:Y:S06]  /*34c0*/  BAR.ARV 0x6, 0xa0 ;  /* 0x0182800000007b1d */ /* 0x000fec0000002000 */
[----:B------:R-:W4:Y:S01]  /*34d0*/  LDCU UR6, c[0x0][0x38c] ;  /* 0x00007180ff0677ac */ /* 0x000f220008000800 */
[----:B------:R-:W-:Y:S01]  /*34e0*/  LOP3.LUT R0, R0, 0xffff, RZ, 0xc0, !PT ;  /* 0x0000ffff00007812 */ /* 0x000fe200078ec0ff */
[----:B-1----:R-:W-:Y:S01]  /*34f0*/  IMAD.MOV.U32 R9, RZ, RZ, 0x1 ;  /* 0x00000001ff097424 */ /* 0x002fe200078e00ff */
[----:B------:R-:W-:Y:S01]  /*3500*/  LOP3.LUT R8, R8, 0xffff, RZ, 0xc0, !PT ;  /* 0x0000ffff08087812 */ /* 0x000fe200078ec0ff */
[----:B------:R-:W-:Y:S01]  /*3510*/  UMOV UR18, URZ ;  /* 0x000000ff00127c82 */ /* 0x000fe20008000000 */
[----:B------:R-:W-:Y:S01]  /*3520*/  R2UR UR11, R0 ;  /* 0x00000000000b72ca */ /* 0x000fe200000e0000 */
[----:B------:R-:W-:Y:S01]  /*3530*/  UMOV UR17, URZ ;  /* 0x000000ff00117c82 */ /* 0x000fe20008000000 */
[----:B------:R-:W-:Y:S01]  /*3540*/  R2UR UR12, R8 ;  /* 0x00000000080c72ca */ /* 0x000fe200000e0000 */
[----:B------:R-:W-:Y:S01]  /*3550*/  IMAD.MOV.U32 R8, RZ, RZ, RZ ;  /* 0x000000ffff087224 */ /* 0x000fe200078e00ff */
[----:B------:R-:W-:Y:S01]  /*3560*/  UMOV UR16, URZ ;  /* 0x000000ff00107c82 */ /* 0x000fe20008000000 */
[----:B---3--:R-:W-:-:S02]  /*3570*/  ULEA UR5, UR5, UR4, 0x18 ;  /* 0x0000000405057291 */ /* 0x008fc4000f8ec0ff */
[----:B------:R-:W-:Y:S02]  /*3580*/  UISETP.NE.AND UP2, UPT, UR9, URZ, UPT ;  /* 0x000000ff0900728c */ /* 0x000fe4000bf45270 */
[----:B------:R-:W-:Y:S02]  /*3590*/  UIADD3 UR13, UPT, UPT, UR5, 0xe300, URZ ;  /* 0x0000e300050d7890 */ /* 0x000fe4000fffe0ff */
[----:B------:R-:W-:Y:S02]  /*35a0*/  UIADD3 UR20, UPT, UPT, UR5, 0x4300, URZ ;  /* 0x0000430005147890 */ /* 0x000fe4000fffe0ff */
[----:B----4-:R-:W-:Y:S01]  /*35b0*/  UIADD3 UR6, UPT, UPT, UR6, 0x3f, URZ ;  /* 0x0000003f06067890 */ /* 0x010fe2000fffe0ff */
[----:B--2---:R-:W1:Y:S01]  /*35c0*/  LDS R2, [UR5+0x150] ;  /* 0x00015005ff027984 */ /* 0x004e620008000800 */
[----:B------:R-:W-:Y:S02]  /*35d0*/  USHF.R.U32.HI UR13, URZ, 0x4, UR13 ;  /* 0x00000004ff0d7899 */ /* 0x000fe4000801160d */
[----:B------:R-:W-:-:S02]  /*35e0*/  USHF.R.S32.HI UR4, URZ, 0x1f, UR6 ;  /* 0x0000001fff047899 */ /* 0x000fc40008011406 */
[----:B------:R-:W-:Y:S02]  /*35f0*/  USHF.R.U32.HI UR20, URZ, 0x4, UR20 ;  /* 0x00000004ff147899 */ /* 0x000fe40008011614 */
[----:B------:R-:W-:Y:S02]  /*3600*/  ULEA.HI UR4, UR4, UR6, URZ, 0x6 ;  /* 0x0000000604047291 */ /* 0x000fe4000f8f30ff */
[----:B------:R-:W-:Y:S02]  /*3610*/  ULOP3.LUT UR13, UR13, 0x3fff, URZ, 0xc0, !UPT ;  /* 0x00003fff0d0d7892 */ /* 0x000fe4000f8ec0ff */
[----:B------:R-:W-:Y:S01]  /*3620*/  USHF.R.S32.HI UR4, URZ, 0x6, UR4 ;  /* 0x00000006ff047899 */ /* 0x000fe20008011404 */
[----:B------:R-:W-:Y:S01]  /*3630*/  UMOV UR28, 0x0 ;  /* 0x00000000001c7882 */ /* 0x000fe20000000000 */
[----:B------:R-:W-:Y:S02]  /*3640*/  UMOV UR29, 0x8208010 ;  /* 0x08208010001d7882 */ /* 0x000fe40000000000 */
[----:B------:R-:W-:-:S02]  /*3650*/  UISETP.LT.AND UP0, UPT, UR4, 0x1, UPT ;  /* 0x000000010400788c */ /* 0x000fc4000bf01270 */
[----:B------:R-:W-:Y:S02]  /*3660*/  ULOP3.LUT UR20, UR20, 0x3fff, URZ, 0xc0, !UPT ;  /* 0x00003fff14147892 */ /* 0x000fe4000f8ec0ff */
[----:B------:R-:W-:Y:S02]  /*3670*/  ULOP3.LUT UR13, UR13, 0x10000, URZ, 0xfc, !UPT ;  /* 0x000100000d0d7892 */ /* 0x000fe4000f8efcff */
[----:B------:R-:W-:Y:S01]  /*3680*/  USEL UR19, UR4, 0x1, !UP0 ;  /* 0x0000000104137887 */ /* 0x000fe2000c000000 */
[----:B------:R-:W-:Y:S01]  /*3690*/  UMOV UR26, 0x0 ;  /* 0x00000000001a7882 */ /* 0x000fe20000000000 */
[----:B------:R-:W-:Y:S01]  /*36a0*/  UMOV UR27, 0x8208010 ;  /* 0x08208010001b7882 */ /* 0x000fe20000000000 */
[----:B------:R-:W-:Y:S01]  /*36b0*/  UMOV UR24, 0x0 ;  /* 0x0000000000187882 */ /* 0x000fe20000000000 */
[----:B------:R-:W-:Y:S01]  /*36c0*/  UMOV UR25, 0x8208010 ;  /* 0x0820801000197882 */ /* 0x000fe20000000000 */
[----:B------:R-:W-:Y:S01]  /*36d0*/  UMOV UR22, 0x0 ;  /* 0x0000000000167882 */ /* 0x000fe20000000000 */
[----:B------:R-:W-:Y:S01]  /*36e0*/  UMOV UR23, 0x8208010 ;  /* 0x0820801000177882 */ /* 0x000fe20000000000 */
[----:B-1----:R-:W-:-:S02]  /*36f0*/  R2UR UR21, R2 ;  /* 0x00000000021572ca */ /* 0x002fc400000e0000 */
[----:B------:R-:W-:-:S13]  /*3700*/  CS2R R2, SRZ ;  /* 0x0000000000027805 */ /* 0x000fda000001ff00 */
.L_x_75:
[C---:B------:R-:W-:Y:S02]  /*3710*/  LEA R0, R8.reuse, UR5, 0x3 ;  /* 0x0000000508007c11 */ /* 0x040fe4000f8e18ff */
[----:B------:R-:W-:Y:S02]  /*3720*/  SHF.L.U32 R5, R3, 0x1f, RZ ;  /* 0x0000001f03057819 */ /* 0x000fe400000006ff */
[----:B------:R-:W-:Y:S02]  /*3730*/  LEA R4, R8, UR5, 0x4 ;  /* 0x0000000508047c11 */ /* 0x000fe4000f8e20ff */
[----:B------:R-:W1:Y:S02]  /*3740*/  SYNCS.PHASECHK.TRANS64.TRYWAIT P0, [R0+URZ+0xa0], R5 ;  /* 0x0000a005000075a7 */ /* 0x000e6400080011ff */
[----:B-1-34-:R-:W-:Y:S05]  /*3750*/  @!P0 BRA `(.L_x_68) ;  /* 0x0000005400fc8947 */ /* 0x01afea0003800000 */
.L_x_170:
[----:B-1----:R-:W1:Y:S01]  /*3760*/  LDS.128 R4, [R4+0x130] ;  /* 0x0001300004047984 */ /* 0x002e620000000c00 */
[----:B------:R-:W-:Y:S02]  /*3770*/  VIADD R0, R0, 0xb0 ;  /* 0x000000b000007836 */ /* 0x000fe40000000000 */
[----:B------:R-:W-:Y:S01]  /*3780*/  VIADD R8, R8, 0x1 ;  /* 0x0000000108087836 */ /* 0x000fe20000000000 */
[----:B------:R-:W-:Y:S01]  /*3790*/  @!PT LDS RZ, [RZ] ;  /* 0x00000000fffff984 */ /* 0x000fe20000000800 */
[----:B------:R-:W-:Y:S01]  /*37a0*/  @!PT LDS RZ, [RZ] ;  /* 0x00000000fffff984 */ /* 0x000fe20000000800 */
[----:B------:R-:W-:Y:S01]  /*37b0*/  @!PT LDS RZ, [RZ] ;  /* 0x00000000fffff984 */ /* 0x000fe20000000800 */
[----:B------:R-:W-:Y:S01]  /*37c0*/  @!PT LDS RZ, [RZ] ;  /* 0x00000000fffff984 */ /* 0x000fe20000000800 */
[----:B------:R2:W-:Y:S06]  /*37d0*/  MEMBAR.ALL.CTA ;  /* 0x0000000000007992 */ /* 0x0005ec0000008000 */
[----:B--2---:R-:W2:Y:S01]  /*37e0*/  FENCE.VIEW.ASYNC.S ;  /* 0x00000000000073c6 */ /* 0x004ea20000000000 */
[----:B------:R-:W-:-:S04]  /*37f0*/  PRMT R0, RZ, 0x654, R0 ;  /* 0x00000654ff007816 */ /* 0x000fc80000000000 */
[----:B--2---:R2:W-:Y:S01]  /*3800*/  SYNCS.ARRIVE.TRANS64.RED.A1T0 RZ, [R0+URZ], RZ ;  /* 0x000000ff00ff79a7 */ /* 0x0045e200081004ff */
[----:B-1----:R-:W-:Y:S01]  /*3810*/  LOP3.LUT P1, RZ, R6, 0x1, RZ, 0xc0, !PT ;  /* 0x0000000106ff7812 */ /* 0x002fe2000782c0ff */
[----:B--2---:R-:W-:-:S12]  /*3820*/  BRA.U UP2, `(.L_x_69) ;  /* 0x0000000502087547 */ /* 0x004fd8000b800000 */
[----:B------:R-:W1:Y:S01]  /*3830*/  LDCU UR6, c[0x0][0x38c] ;  /* 0x00007180ff0677ac */ /* 0x000e620008000800 */
[----:B------:R-:W-:Y:S02]  /*3840*/  PLOP3.LUT P2, PT, PT, PT, PT, 0x80, 0x8 ;  /* 0x000000000008781c */ /* 0x000fe40003f4f070 */
[----:B------:R-:W-:Y:S01]  /*3850*/  SHF.L.U32 R5, R9, 0x1f, RZ ;  /* 0x0000001f09057819 */ /* 0x000fe200000006ff */
[----:B------:R-:W-:Y:S02]  /*3860*/  ULEA UR7, UR18, UR5, 0x3 ;  /* 0x0000000512077291 */ /* 0x000fe4000f8e18ff */
[----:B------:R-:W-:Y:S02]  /*3870*/  ULEA UR10, UR18, UR21, 0x6 ;  /* 0x00000015120a7291 */ /* 0x000fe4000f8e30ff */
[----:B-1----:R-:W-:-:S06]  /*3880*/  UISETP.GE.AND UP0, UPT, UR6, 0x1, UPT ;  /* 0x000000010600788c */ /* 0x002fcc000bf06270 */
[----:B------:R-:W-:-:S05]  /*3890*/  PLOP3.LUT P0, PT, PT, PT, UP0, 0x80, 0x8 ;  /* 0x000000000008781c */ /* 0x000fca0003f0f008 */
[----:B------:R-:W-:-:S08]  /*38a0*/  @UP0 ULEA UR6, UR17, UR5, 0x3 ;  /* 0x0000000511060291 */ /* 0x000fd0000f8e18ff */
[----:B------:R-:W-:-:S04]  /*38b0*/  @P0 SHF.L.U32 R0, R2, 0x1f, RZ ;  /* 0x0000001f02000819 */ /* 0x000fc800000006ff */
[----:B------:R1:W2:Y:S01]  /*38c0*/  @P0 SYNCS.PHASECHK.TRANS64.TRYWAIT P2, [UR6], R0 ;  /* 0x00000000ff0005a7 */ /* 0x0002a20008041106 */
[----:B------:R-:W3:Y:S02]  /*38d0*/  SYNCS.PHASECHK.TRANS64.TRYWAIT P0, [UR7+0xe0], R5 ;  /* 0x0000e005ff0075a7 */ /* 0x000ee40008001107 */
[----:B-123--:R-:W-:Y:S05]  /*38e0*/  @!P0 BRA `(.L_x_70) ;  /* 0x0000005400ac8947 */ /* 0x00efea0003800000 */
.L_x_172:
[----:B------:R-:W-:Y:S01]  /*38f0*/  UMOV UR15, UR16 ;  /* 0x00000010000f7c82 */ /* 0x000fe20008000000 */
[----:B------:R-:W-:Y:S05]  /*3900*/  BRA.U !UP0, `(.L_x_71) ;  /* 0x0000000108c07547 */ /* 0x000fea000b800000 */
[----:B------:R-:W-:Y:S02]  /*3910*/  UIADD3 UR15, UPT, UPT, UR19, UR16, URZ ;  /* 0x00000010130f7290 */ /* 0x000fe4000fffe0ff */
[----:B------:R-:W-:Y:S01]  /*3920*/  UPLOP3.LUT UP3, UPT, UPT, UPT, UPT, 0x40, 0x4 ;  /* 0x000000000004789c */ /* 0x000fe20003f6e870 */
[----:B------:R-:W-:Y:S01]  /*3930*/  UMOV UR14, UR4 ;  /* 0x00000004000e7c82 */ /* 0x000fe20008000000 */
[----:B------:R-:W-:-:S09]  /*3940*/  UMOV UR46, UR17 ;  /* 0x00000011002e7c82 */ /* 0x000fd20008000000 */
.L_x_74:
[----:B--2---:R-:W-:Y:S01]  /*3950*/  ULEA UR6, UR46, UR5, 0x3 ;  /* 0x000000052e067291 */ /* 0x004fe2000f8e18ff */
[----:B---3--:R-:W-:Y:S11]  /*3960*/  @P2 BRA `(.L_x_72) ;  /* 0x00000000000c2947 */ /* 0x008ff60003800000 */
[----:B-1----:R-:W-:Y:S04]  /*3970*/  SHF.L.U32 R5, R2, 0x1f, RZ ;  /* 0x0000001f02057819 */ /* 0x002fe800000006ff */
[----:B------:R-:W1:Y:S02]  /*3980*/  SYNCS.PHASECHK.TRANS64.TRYWAIT P0, [UR6], R5 ;  /* 0x00000005ff0075a7 */ /* 0x000e640008001106 */
[----:B-1----:R-:W-:Y:S05]  /*3990*/  @!P0 BRA `(.L_x_73) ;  /* 0x0000005400988947 */ /* 0x002fea0003800000 */
.L_x_72:
[----:B------:R-:W-:Y:S01]  /*39a0*/  UISETP.NE.AND UP0, UPT, UR14, 0x1, UPT ;  /* 0x000000010e00788c */ /* 0x000fe2000bf05270 */
[----:B------:R-:W-:Y:S01]  /*39b0*/  PLOP3.LUT P2, PT, PT, PT, PT, 0x80, 0x8 ;  /* 0x000000000008781c */ /* 0x000fe20003f4f070 */
[----:B------:R-:W-:Y:S02]  /*39c0*/  UIADD3 UR17, UPT, UPT, UR46, 0x1, URZ ;  /* 0x000000012e117890 */ /* 0x000fe4000fffe0ff */
[----:B------:R-:W-:Y:S02]  /*39d0*/  ULEA UR32, UR46, UR20, 0x9 ;  /* 0x000000142e207291 */ /* 0x000fe4000f8e48ff */
[----:B------:R-:W-:Y:S01]  /*39e0*/  UISETP.NE.AND UP1, UPT, UR17, 0x5, UPT ;  /* 0x000000051100788c */ /* 0x000fe2000bf25270 */
[----:B------:R-:W-:Y:S01]  /*39f0*/  PLOP3.LUT P0, PT, PT, PT, UP0, 0x80, 0x8 ;  /* 0x000000000008781c */ /* 0x000fe20003f0f008 */
[----:B------:R-:W-:Y:S02]  /*3a00*/  UIADD3 UR44, UPT, UPT, UR32, 0x80, URZ ;  /* 0x00000080202c7890 */ /* 0x000fe4000fffe0ff */
[----:B------:R-:W-:Y:S02]  /*3a10*/  USEL UR31, URZ, 0x1, UP1 ;  /* 0x00000001ff1f7887 */ /* 0x000fe40008800000 */
[----:B------:R-:W-:Y:S02]  /*3a20*/  USEL UR17, UR17, URZ, UP1 ;  /* 0x000000ff11117287 */ /* 0x000fe40008800000 */
[----:B------:R-:W-:Y:S02]  /*3a30*/  UIADD3 UR40, UPT, UPT, UR32, 0x100, URZ ;  /* 0x0000010020287890 */ /* 0x000fe4000fffe0ff */
[----:B------:R-:W-:Y:S01]  /*3a40*/  @UP0 ULEA UR30, UR17, UR5, 0x3 ;  /* 0x00000005111e0291 */ /* 0x000fe2000f8e18ff */
[----:B------:R-:W-:Y:S01]  /*3a50*/  LOP3.LUT R2, R2, UR31, RZ, 0x3c, !PT ;  /* 0x0000001f02027c12 */ /* 0x000fe2000f8e3cff */
[----:B------:R-:W-:Y:S02]  /*3a60*/  UIADD3 UR36, UPT, UPT, UR32, 0x180, URZ ;  /* 0x0000018020247890 */ /* 0x000fe4000fffe0ff */
[----:B------:R-:W-:Y:S01]  /*3a70*/  UIADD3 UR6, UPT, UPT, UR6, 0x28, URZ ;  /* 0x0000002806067890 */ /* 0x000fe2000fffe0ff */
[----:B-1----:R-:W-:Y:S01]  /*3a80*/  @P0 SHF.L.U32 R0, R2, 0x1f, RZ ;  /* 0x0000001f02000819 */ /* 0x002fe200000006ff */
[----:B------:R-:W-:Y:S02]  /*3a90*/  UIADD3 UR16, UPT, UPT, UR16, 0x1, URZ ;  /* 0x0000000110107890 */ /* 0x000fe4000fffe0ff */
[----:B------:R-:W-:Y:S01]  /*3aa0*/  UIADD3 UR14, UPT, UPT, UR14, -0x1, URZ ;  /* 0xffffffff0e0e7890 */ /* 0x000fe2000fffe0ff */
[----:B------:R2:W3:Y:S01]  /*3ab0*/  @P0 SYNCS.PHASECHK.TRANS64.TRYWAIT P2, [UR30], R0 ;  /* 0x00000000ff0005a7 */ /* 0x0004e2000804111e */
[----:B------:R-:W-:Y:S02]  /*3ac0*/  ULEA UR30, UR46, UR13, 0x9 ;  /* 0x0000000d2e1e7291 */ /* 0x000fe4000f8e48ff */
[----:B------:R-:W-:Y:S02]  /*3ad0*/  UISETP.NE.AND UP0, UPT, UR16, UR15, UPT ;  /* 0x0000000f1000728c */ /* 0x000fe4000bf05270 */
[----:B------:R-:W-:Y:S02]  /*3ae0*/  UIADD3 UR42, UPT, UPT, UR30, 0x2, URZ ;  /* 0x000000021e2a7890 */ /* 0x000fe4000fffe0ff */
[----:B------:R-:W-:Y:S02]  /*3af0*/  UIADD3 UR38, UPT, UPT, UR30, 0x4, URZ ;  /* 0x000000041e267890 */ /* 0x000fe4000fffe0ff */
[----:B------:R-:W-:Y:S01]  /*3b00*/  UIADD3 UR34, UPT, UPT, UR30, 0x6, URZ ;  /* 0x000000061e227890 */ /* 0x000fe2000fffe0ff */
[----:B------:R-:W-:Y:S01]  /*3b10*/  UMOV UR33, 0x40004040 ;  /* 0x4000404000217882 */ /* 0x000fe20000000000 */
[----:B------:R-:W-:Y:S01]  /*3b20*/  UMOV UR31, 0x40004040 ;  /* 0x40004040001f7882 */ /* 0x000fe20000000000 */
[----:B------:R-:W-:Y:S01]  /*3b30*/  UMOV UR45, 0x40004040 ;  /* 0x40004040002d7882 */ /* 0x000fe20000000000 */
[----:B------:R2:W-:Y:S01]  /*3b40*/  UTCHMMA.2CTA gdesc[UR32], gdesc[UR30], tmem[UR10], tmem[UR28], idesc[UR29], UP3 ;  /* 0x00ff1c1e200075ea */ /* 0x0005e20009a0000a */
[----:B------:R-:W-:Y:S01]  /*3b50*/  UPLOP3.LUT UP3, UPT, UPT, UPT, UPT, 0x80, 0x8 ;  /* 0x000000000008789c */ /* 0x000fe20003f6f070 */
[----:B------:R-:W-:Y:S01]  /*3b60*/  UMOV UR43, 0x40004040 ;  /* 0x40004040002b7882 */ /* 0x000fe20000000000 */
[----:B------:R-:W-:Y:S01]  /*3b70*/  UMOV UR41, 0x40004040 ;  /* 0x4000404000297882 */ /* 0x000fe20000000000 */
[----:B------:R2:W-:Y:S01]  /*3b80*/  UTCHMMA.2CTA gdesc[UR44], gdesc[UR42], tmem[UR10], tmem[UR26], idesc[UR27], UPT ;  /* 0x00ff1a2a2c0075ea */ /* 0x0005e2000ba0000a */
[----:B------:R-:W-:Y:S01]  /*3b90*/  UMOV UR39, 0x40004040 ;  /* 0x4000404000277882 */ /* 0x000fe20000000000 */
[----:B------:R-:W-:Y:S01]  /*3ba0*/  UMOV UR37, 0x40004040 ;  /* 0x4000404000257882 */ /* 0x000fe20000000000 */
[----:B------:R-:W-:Y:S01]  /*3bb0*/  UMOV UR35, 0x40004040 ;  /* 0x4000404000237882 */ /* 0x000fe20000000000 */
[----:B------:R2:W-:Y:S01]  /*3bc0*/  UTCHMMA.2CTA gdesc[UR40], gdesc[UR38], tmem[UR10], tmem[UR24], idesc[UR25], UPT ;  /* 0x00ff1826280075ea */ /* 0x0005e2000ba0000a */
[----:B------:R2:W-:Y:S01]  /*3bd0*/  UTCHMMA.2CTA gdesc[UR36], gdesc[UR34], tmem[UR10], tmem[UR22], idesc[UR23], UPT ;  /* 0x00ff1622240075ea */ /* 0x0005e2000ba0000a */
[----:B------:R2:W-:Y:S01]  /*3be0*/  UTCBAR.2CTA.MULTICAST [UR6], URZ, UR12 ;  /* 0x000000ff060073e9 */ /* 0x0005e2000820080c */
[----:B------:R-:W-:Y:S01]  /*3bf0*/  UMOV UR46, UR17 ;  /* 0x00000011002e7c82 */ /* 0x000fe20008000000 */
[----:B------:R-:W-:Y:S05]  /*3c00*/  BRA.U UP0, `(.L_x_74) ;  /* 0xfffffffd00507547 */ /* 0x000fea000b83ffff */
.L_x_71:
[----:B------:R-:W-:Y:S01]  /*3c10*/  UIADD3 UR7, UPT, UPT, UR7, 0xc0, URZ ;  /* 0x000000c007077890 */ /* 0x000fe2000fffe0ff */
[----:B------:R-:W-:-:S08]  /*3c20*/  UMOV UR16, UR15 ;  /* 0x0000000f00107c82 */ /* 0x000fd00008000000 */
[----:B------:R4:W-:Y:S01]  /*3c30*/  UTCBAR.2CTA.MULTICAST [UR7], URZ, UR11 ;  /* 0x000000ff070073e9 */ /* 0x0009e2000820080b */
[----:B------:R-:W-:Y:S02]  /*3c40*/  NOP ;  /* 0x0000000000007918 */ /* 0x000fe40000000000 */
.L_x_69:
[----:B------:R-:W-:Y:S01]  /*3c50*/  UIADD3 UR18, UPT, UPT, UR18, 0x1, URZ ;  /* 0x0000000112127890 */ /* 0x000fe2000fffe0ff */
[----:B------:R-:W-:-:S03]  /*3c60*/  ISETP.NE.AND P0, PT, R8, 0x2, PT ;  /* 0x000000020800780c */ /* 0x000fc60003f05270 */
[----:B------:R-:W-:Y:S01]  /*3c70*/  UISETP.NE.AND UP0, UPT, UR18, 0x4, UPT ;  /* 0x000000041200788c */ /* 0x000fe2000bf05270 */
[----:B-12---:R-:W-:Y:S02]  /*3c80*/  SEL R0, RZ, 0x1, P0 ;  /* 0x00000001ff007807 */ /* 0x006fe40000000000 */
[----:B------:R-:W-:Y:S01]  /*3c90*/  SEL R8, R8, RZ, P0 ;  /* 0x000000ff08087207 */ /* 0x000fe20000000000 */
[----:B------:R-:W-:Y:S01]  /*3ca0*/  USEL UR6, URZ, 0x1, UP0 ;  /* 0x00000001ff067887 */ /* 0x000fe20008000000 */
[----:B------:R-:W-:Y:S01]  /*3cb0*/  LOP3.LUT R3, R3, R0, RZ, 0x3c, !PT ;  /* 0x0000000003037212 */ /* 0x000fe200078e3cff */
[----:B------:R-:W-:-:S04]  /*3cc0*/  USEL UR18, UR18, URZ, UP0 ;  /* 0x000000ff12127287 */ /* 0x000fc80008000000 */
[----:B------:R-:W-:Y:S01]  /*3cd0*/  LOP3.LUT R9, R9, UR6, RZ, 0x3c, !PT ;  /* 0x0000000609097c12 */ /* 0x000fe2000f8e3cff */
[----:B------:R-:W-:Y:S07]  /*3ce0*/  @P1 BRA `(.L_x_75) ;  /* 0xfffffff800881947 */ /* 0x000fee000383ffff */
[----:B------:R-:W1:Y:S01]  /*3cf0*/  S2UR UR4, SR_CgaCtaId ;  /* 0x00000000000479c3 */ /* 0x000e620000008800 */
[----:B------:R-:W-:Y:S01]  /*3d00*/  ELECT P0, URZ, PT ;  /* 0x0000000000ff782f */ /* 0x000fe20003800000 */
[----:B------:R-:W-:Y:S01]  /*3d10*/  HFMA2 R0, -RZ, RZ, 0, 5.9604644775390625e-08 ;  /* 0x00000001ff007431 */ /* 0x000fe200000001ff */
[----:B------:R-:W-:-:S05]  /*3d20*/  UMOV UR6, 0x40 ;  /* 0x0000004000067882 */ /* 0x000fca0000000000 */
[----:B------:R-:W-:Y:S01]  /*3d30*/  UVIRTCOUNT.DEALLOC.SMPOOL 0x80 ;  /* 0x000000800000784c */ /* 0x000fe20000000000 */
[----:B------:R-:W-:Y:S02]  /*3d40*/  UISETP.NE.AND UP0, UPT, UR9, URZ, UPT ;  /* 0x000000ff0900728c */ /* 0x000fe4000bf05270 */
[----:B-1----:R-:W-:-:S09]  /*3d50*/  ULEA UR4, UR4, UR6, 0x18 ;  /* 0x0000000604047291 */ /* 0x002fd2000f8ec0ff */
[----:B------:R1:W-:Y:S01]  /*3d60*/  @P0 STS.U8 [UR4+0x1c], R0 ;  /* 0x00001c00ff000988 */ /* 0x0003e20008000004 */
[----:B------:R-:W-:Y:S05]  /*3d70*/  BRA.U UP0, `(.L_x_76) ;  /* 0x0000000100a07547 */ /* 0x000fea000b800000 */
[----:B------:R-:W-:Y:S01]  /*3d80*/  UIADD3 UR6, UPT, UPT, UR5, 0xe0, URZ ;  /* 0x000000e005067890 */ /* 0x000fe2000fffe0ff */
[----:B------:R-:W-:-:S03]  /*3d90*/  SHF.L.U32 R3, R9, 0x1f, RZ ;  /* 0x0000001f09037819 */ /* 0x000fc600000006ff */
[----:B----4-:R-:W-:-:S09]  /*3da0*/  ULEA UR7, UR18, UR6, 0x3 ;  /* 0x0000000612077291 */ /* 0x010fd2000f8e18ff */
[----:B------:R-:W2:Y:S02]  /*3db0*/  SYNCS.PHASECHK.TRANS64.TRYWAIT P0, [UR7], R3 ;  /* 0x00000003ff0075a7 */ /* 0x000ea40008001107 */
[----:B--2---:R-:W-:Y:S05]  /*3dc0*/  @!P0 BRA `(.L_x_77) ;  /* 0x0000005000a48947 */ /* 0x004fea0003800000 */
.L_x_175:
        /* <DEDUP_REMOVED lines=9> */
.L_x_177:
        /* <DEDUP_REMOVED lines=9> */
.L_x_179:
[----:B------:R-:W-:-:S04]  /*3ef0*/  UIADD3 UR9, UPT, UPT, UR9, 0x1, URZ ;  /* 0x0000000109097890 */ /* 0x000fc8000fffe0ff */
[----:B------:R-:W-:-:S04]  /*3f00*/  UISETP.NE.AND UP1, UPT, UR9, 0x4, UPT ;  /* 0x000000040900788c */ /* 0x000fc8000bf25270 */
[----:B------:R-:W-:Y:S02]  /*3f10*/  USEL UR7, URZ, 0x1, UP1 ;  /* 0x00000001ff077887 */ /* 0x000fe40008800000 */
[----:B------:R-:W-:-:S04]  /*3f20*/  USEL UR9, UR9, URZ, UP1 ;  /* 0x000000ff09097287 */ /* 0x000fc80008800000 */
[----:B------:R-:W-:Y:S01]  /*3f30*/  ULEA UR9, UR9, UR6, 0x3 ;  /* 0x0000000609097291 */ /* 0x000fe2000f8e18ff */
[----:B-1----:R-:W-:-:S04]  /*3f40*/  LOP3.LUT R3, R2, UR7, RZ, 0x3c, !PT ;  /* 0x0000000702037c12 */ /* 0x002fc8000f8e3cff */
[----:B------:R-:W-:Y:S01]  /*3f50*/  SHF.L.U32 R3, R3, 0x1f, RZ ;  /* 0x0000001f03037819 */ /* 0x000fe200000006ff */
[----:B------:R-:W-:-:S04]  /*3f60*/  IMAD.U32 R0, RZ, RZ, UR9 ;  /* 0x00000009ff007e24 */ /* 0x000fc8000f8e00ff */
[----:B------:R1:W2:Y:S03]  /*3f70*/  SYNCS.PHASECHK.TRANS64.TRYWAIT P0, [R0+URZ], R3 ;  /* 0x00000003000075a7 */ /* 0x0002a600080011ff */
[----:B--2---:R-:W-:Y:S05]  /*3f80*/  @!P0 NANOSLEEP.SYNCS 0x989680 ;  /* 0x009896800000895d */ /* 0x004fea0003900000 */
[----:B------:R-:W2:Y:S02]  /*3f90*/  @!P0 SYNCS.PHASECHK.TRANS64 P0, [R0+URZ], R3 ;  /* 0x00000003000085a7 */ /* 0x000ea400080010ff */
[----:B--2---:R-:W-:Y:S05]  /*3fa0*/  @P0 BRA `(.L_x_80) ;  /* 0x0000000000200947 */ /* 0x004fea0003800000 */
.L_x_81:
[----:B--2---:R2:W4:Y:S02]  /*3fb0*/  SYNCS.PHASECHK.TRANS64.TRYWAIT P0, [R0+URZ], R3 ;  /* 0x00000003000075a7 */ /* 0x00452400080011ff */
[----:B----4-:R-:W-:Y:S05]  /*3fc0*/  @!P0 NANOSLEEP.SYNCS 0x989680 ;  /* 0x009896800000895d */ /* 0x010fea0003900000 */
[----:B------:R-:W4:Y:S02]  /*3fd0*/  @!P0 SYNCS.PHASECHK.TRANS64 P0, [R0+URZ], R3 ;  /* 0x00000003000085a7 */ /* 0x000f2400080010ff */
[----:B----4-:R-:W-:Y:S05]  /*3fe0*/  @!P0 BRA `(.L_x_81) ;  /* 0xfffffffc00f08947 */ /* 0x010fea000383ffff */
[----:B------:R-:W-:Y:S05]  /*3ff0*/  BRA `(.L_x_80) ;  /* 0x00000000000c7947 */ /* 0x000fea0003800000 */
.L_x_76:
[----:B------:R-:W-:-:S04]  /*4000*/  UIADD3 UR6, UPT, UPT, UR5, 0x120, URZ ;  /* 0x0000012005067890 */ /* 0x000fc8000fffe0ff */
[----:B------:R-:W-:-:S09]  /*4010*/  UPRMT UR6, UR8, 0x654, UR6 ;  /* 0x0000065408067896 */ /* 0x000fd20008000006 */
[----:B------:R-:W-:Y:S03]  /*4020*/  SYNCS.ARRIVE.TRANS64.RED.A1T0 RZ, [UR6], RZ ;  /* 0x000000ffffff79a7 */ /* 0x000fe60008100406 */
.L_x_80:
[----:B-12---:R-:W-:Y:S01]  /*4030*/  SHF.L.U32 R3, RZ, 0x1f, RZ ;  /* 0x0000001fff037819 */ /* 0x006fe200000006ff */
[----:B------:R-:W-:Y:S01]  /*4040*/  UIADD3 UR6, UPT, UPT, UR5, 0x120, URZ ;  /* 0x0000012005067890 */ /* 0x000fe2000fffe0ff */
[----:B------:R-:W-:Y:S02]  /*4050*/  PLOP3.LUT P0, PT, PT, PT, UP0, 0x80, 0x8 ;  /* 0x000000000008781c */ /* 0x000fe40003f0f008 */
[----:B------:R-:W1:Y:S02]  /*4060*/  SYNCS.PHASECHK.TRANS64.TRYWAIT P1, [UR5+0x120], R3 ;  /* 0x00012003ff0075a7 */ /* 0x000e640008021105 */
[----:B-1----:R-:W-:Y:S09]  /*4070*/  @!P1 BRA `(.L_x_82) ;  /* 0x0000005000409947 */ /* 0x002ff20003800000 */
.L_x_181:
[----:B------:R-:W-:Y:S01]  /*4080*/  @!UP0 UPRMT UR6, UR8, 0x654, UR6 ;  /* 0x0000065408068896 */ /* 0x000fe20008000006 */
[----:B------:R-:W-:Y:S02]  /*4090*/  UMOV UR5, 0x1 ;  /* 0x0000000100057882 */ /* 0x000fe40000000000 */
[----:B------:R-:W-:-:S06]  /*40a0*/  UMOV UR8, 0xffff ;  /* 0x0000ffff00087882 */ /* 0x000fcc0000000000 */
[----:B------:R-:W-:Y:S01]  /*40b0*/  @!P0 SYNCS.ARRIVE.TRANS64.RED.A1T0 RZ, [UR6], RZ ;  /* 0x000000ffffff89a7 */ /* 0x000fe20008100406 */
[----:B------:R-:W-:Y:S01]  /*40c0*/  NOP ;  /* 0x0000000000007918 */ /* 0x000fe20000000000 */
[----:B-1----:R-:W1:Y:S01]  /*40d0*/  LDS R0, [UR4+0x14] ;  /* 0x00001404ff007984 */ /* 0x002e620008000800 */
[----:B------:R-:W-:-:S04]  /*40e0*/  ULOP3.LUT UR6, UR21, 0xffff, URZ, 0xc0, !UPT ;  /* 0x0000ffff15067892 */ /* 0x000fc8000f8ec0ff */
[----:B------:R-:W-:-:S04]  /*40f0*/  USHF.R.U32.HI UR6, URZ, 0x5, UR6 ;  /* 0x00000005ff067899 */ /* 0x000fc80008011606 */
[----:B------:R-:W-:Y:S02]  /*4100*/  USHF.L.U32 UR8, UR8, UR6, URZ ;  /* 0x0000000608087299 */ /* 0x000fe400080006ff */
[----:B------:R-:W-:-:S04]  /*4110*/  USHF.L.U32 UR5, UR5, UR6, URZ ;  /* 0x0000000605057299 */ /* 0x000fc800080006ff */
[----:B-1----:R-:W-:-:S04]  /*4120*/  LOP3.LUT R0, R0, UR8, RZ, 0xc0, !PT ;  /* 0x0000000800007c12 */ /* 0x002fc8000f8ec0ff */
[----:B------:R-:W-:-:S13]  /*4130*/  ISETP.NE.AND P0, PT, R0, UR8, PT ;  /* 0x0000000800007c0c */ /* 0x000fda000bf05270 */
[----:B------:R-:W-:Y:S05]  /*4140*/  @P0 BRA `(.L_x_83) ;  /* 0x0000000000580947 */ /* 0x000fea0003800000 */
[----:B------:R-:W1:Y:S02]  /*4150*/  LDS R0, [UR4+0x18] ;  /* 0x00001804ff007984 */ /* 0x000e640008000800 */
[----:B-1----:R-:W-:-:S04]  /*4160*/  LOP3.LUT R0, R0, UR5, RZ, 0xc0, !PT ;  /* 0x0000000500007c12 */ /* 0x002fc8000f8ec0ff */
[----:B------:R-:W-:-:S13]  /*4170*/  ISETP.NE.AND P0, PT, R0, UR5, PT ;  /* 0x0000000500007c0c */ /* 0x000fda000bf05270 */
[----:B------:R-:W-:Y:S05]  /*4180*/  @P0 BRA `(.L_x_84) ;  /* 0x00000000003c0947 */ /* 0x000fea0003800000 */
[----:B------:R-:W1:Y:S01]  /*4190*/  S2R R2, SR_LANEID ;  /* 0x0000000000027919 */ /* 0x000e620000000000 */
[----:B------:R-:W-:Y:S01]  /*41a0*/  ULOP3.LUT UR8, URZ, UR8, URZ, 0x33, !UPT ;  /* 0x00000008ff087292 */ /* 0x000fe2000f8e33ff */
[----:B------:R-:W-:Y:S01]  /*41b0*/  LOP3.LUT R4, RZ, UR5, RZ, 0x33, !PT ;  /* 0x00000005ff047c12 */ /* 0x000fe2000f8e33ff */
[----:B----4-:R-:W-:Y:S02]  /*41c0*/  VOTEU.ANY UR7, UPT, PT ;  /* 0x0000000000077886 */ /* 0x010fe400038e0100 */
[----:B------:R-:W-:Y:S01]  /*41d0*/  UFLO.U32 UR7, UR7 ;  /* 0x00000007000772bd */ /* 0x000fe200080e0000 */
[----:B------:R-:W2:Y:S01]  /*41e0*/  REDUX UR5, R4 ;  /* 0x00000000040573c4 */ /* 0x000ea20000000000 */
[----:B------:R-:W-:-:S06]  /*41f0*/  IMAD.U32 R0, RZ, RZ, UR8 ;  /* 0x00000008ff007e24 */ /* 0x000fcc000f8e00ff */
[----:B------:R4:W-:Y:S01]  /*4200*/  UTCATOMSWS.AND URZ, UR8 ;  /* 0x0000000800ff79e3 */ /* 0x0009e20008000000 */
[----:B------:R-:W3:Y:S01]  /*4210*/  REDUX UR6, R0 ;  /* 0x00000000000673c4 */ /* 0x000ee20000000000 */
[----:B-1----:R-:W-:Y:S01]  /*4220*/  ISETP.EQ.U32.AND P0, PT, R2, UR7, PT ;  /* 0x0000000702007c0c */ /* 0x002fe2000bf02070 */
[----:B--2---:R-:W-:Y:S01]  /*4230*/  IMAD.U32 R2, RZ, RZ, UR5 ;  /* 0x00000005ff027e24 */ /* 0x004fe2000f8e00ff */
[----:B---3--:R-:W-:-:S11]  /*4240*/  MOV R3, UR6 ;  /* 0x0000000600037c02 */ /* 0x008fd60008000f00 */
[----:B------:R4:W-:Y:S04]  /*4250*/  @P0 ATOMS.AND RZ, [UR4+0x14], R3 ;  /* 0x00001403ffff098c */ /* 0x0009e8000a800004 */
[----:B------:R4:W-:Y:S01]  /*4260*/  @P0 ATOMS.AND RZ, [UR4+0x18], R2 ;  /* 0x00001802ffff098c */ /* 0x0009e2000a800004 */
[----:B------:R-:W-:Y:S05]  /*4270*/  BRA `(.L_x_85) ;  /* 0x0000000000147947 */ /* 0x000fea0003800000 */
.L_x_84:
[----:B------:R-:W-:Y:S02]  /*4280*/  MOV R2, 0x42a0 ;  /* 0x000042a000027802 */ /* 0x000fe40000000f00 */
[----:B---345:R-:W-:Y:S05]  /*4290*/  CALL.REL.NOINC `($__internal_0_$__cuda_sm10x_tcgen05_guardrail_trap_col_being_dealloced_not_returned_by_alloc) ;  /* 0x0000005400207944 */ /* 0x038fea0003c00000 */
[----:B------:R-:W-:Y:S05]  /*42a0*/  BRA `(.L_x_85) ;  /* 0x0000000000087947 */ /* 0x000fea0003800000 */
.L_x_83:
[----:B------:R-:W-:Y:S02]  /*42b0*/  MOV R2, 0x42d0 ;  /* 0x000042d000027802 */ /* 0x000fe40000000f00 */
[----:B---345:R-:W-:Y:S05]  /*42c0*/  CALL.REL.NOINC `($__internal_2_$__cuda_sm10x_tcgen05_guardrail_trap_unallocated_columns_being_dealloced) ;  /* 0x00000054002c7944 */ /* 0x038fea0003c00000 */
.L_x_85:
[----:B------:R-:W-:Y:S01]  /*42d0*/  NOP ;  /* 0x0000000000007918 */ /* 0x000fe20000000000 */
[----:B----4-:R-:W-:Y:S05]  /*42e0*/  EXIT ;  /* 0x000000000000794d */ /* 0x010fea0003800000 */
.L_x_56:
[----:B------:R-:W-:-:S09]  /*42f0*/  UISETP.NE.OR UP4, UPT, UR10, 0x3, !UP4 ;  /* 0x000000030a00788c */ /* 0x000fd2000e785670 */
[----:B------:R-:W-:Y:S05]  /*4300*/  BRA.U UP4, `(.L_x_86) ;  /* 0x0000001104687547 */ /* 0x000fea000b800000 */
[----:B------:R-:W1:Y:S01]  /*4310*/  LDC R0, c[0x0][0xb30] ;  /* 0x0002cc00ff007b82 */ /* 0x000e620000000800 */
[----:B------:R-:W-:Y:S01]  /*4320*/  UMOV UR5, 0x400 ;  /* 0x0000040000057882 */ /* 0x000fe20000000000 */
[----:B------:R-:W-:Y:S01]  /*4330*/  IMAD.MOV.U32 R36, RZ, RZ, 0x1 ;  /* 0x00000001ff247424 */ /* 0x000fe200078e00ff */
[----:B------:R-:W-:Y:S01]  /*4340*/  ULEA UR5, UR37, UR5, 0x18 ;  /* 0x0000000525057291 */ /* 0x000fe2000f8ec0ff */
[----:B-----5:R-:W-:Y:S01]  /*4350*/  CS2R R32, SRZ ;  /* 0x0000000000207805 */ /* 0x020fe2000001ff00 */
[----:B------:R-:W-:Y:S01]  /*4360*/  IMAD.MOV.U32 R25, RZ, RZ, 0x1000 ;  /* 0x00001000ff197424 */ /* 0x000fe200078e00ff */
[----:B------:R-:W-:Y:S02]  /*4370*/  UPLOP3.LUT UP0, UPT, UPT, UPT, UPT, 0x40, 0x4 ;  /* 0x000000000004789c */ /* 0x000fe40003f0e870 */
[----:B------:R-:W2:Y:S01]  /*4380*/  LDC R23, c[0x0][0x370] ;  /* 0x0000dc00ff177b82 */ /* 0x000ea20000000800 */
[----:B------:R-:W-:Y:S02]  /*4390*/  UIADD3 UR6, UPT, UPT, UR5, 0x68, URZ ;  /* 0x0000006805067890 */ /* 0x000fe4000fffe0ff */
[----:B------:R-:W-:-:S02]  /*43a0*/  UIADD3 UR41, UPT, UPT, UR5, 0x50, URZ ;  /* 0x0000005005297890 */ /* 0x000fc4000fffe0ff */
[----:B------:R-:W-:Y:S02]  /*43b0*/  UIADD3 UR33, UPT, UPT, UR5, 0x58, URZ ;  /* 0x0000005805217890 */ /* 0x000fe4000fffe0ff */
[----:B------:R-:W-:Y:S01]  /*43c0*/  UIADD3 UR25, UPT, UPT, UR5, 0x60, URZ ;  /* 0x0000006005197890 */ /* 0x000fe2000fffe0ff */
[----:B------:R-:W3:Y:S01]  /*43d0*/  LDC R2, c[0x0][0xb0c] ;  /* 0x0002c300ff027b82 */ /* 0x000ee20000000800 */
[----:B------:R-:W-:-:S07]  /*43e0*/  UPRMT UR6, UR37, 0x654, UR6 ;  /* 0x0000065425067896 */ /* 0x000fce0008000006 */
[----:B------:R-:W4:Y:S01]  /*43f0*/  LDC R22, c[0x0][0xb20] ;  /* 0x0002c800ff167b82 */ /* 0x000f220000000800 */
[----:B-1----:R-:W-:-:S07]  /*4400*/  ISETP.NE.AND P1, PT, R0, 0x1, PT ;  /* 0x000000010000780c */ /* 0x002fce0003f25270 */
[----:B------:R-:W1:Y:S08]  /*4410*/  LDC.64 R38, c[0x0][0x348] ;  /* 0x0000d200ff267b82 */ /* 0x000e700000000a00 */
[----:B------:R-:W1:Y:S08]  /*4420*/  LDC.64 R16, c[0x0][0x888] ;  /* 0x00022200ff107b82 */ /* 0x000e700000000a00 */
[----:B------:R-:W1:Y:S08]  /*4430*/  LDC.64 R20, c[0x0][0xb10] ;  /* 0x0002c400ff147b82 */ /* 0x000e700000000a00 */
[----:B------:R-:W1:Y:S08]  /*4440*/  LDC.64 R6, c[0x0][0xb18] ;  /* 0x0002c600ff067b82 */ /* 0x000e700000000a00 */
[----:B------:R-:W1:Y:S08]  /*4450*/  LDC.64 R4, c[0x0][0xb28] ;  /* 0x0002ca00ff047b82 */ /* 0x000e700000000a00 */
[----:B------:R-:W1:Y:S08]  /*4460*/  LDC.64 R18, c[0x0][0x890] ;  /* 0x00022400ff127b82 */ /* 0x000e700000000a00 */
[----:B--234-:R-:W1:Y:S02]  /*4470*/  LDC R24, c[0x0][0x374] ;  /* 0x0000dd00ff187b82 */ /* 0x01ce640000000800 */
.L_x_97:
[C---:B------:R-:W-:Y:S02]  /*4480*/  LEA R0, R33.reuse, UR5, 0x3 ;  /* 0x0000000521007c11 */ /* 0x040fe4000f8e18ff */
[----:B------:R-:W-:Y:S02]  /*4490*/  SHF.L.U32 R3, R32, 0x1f, RZ ;  /* 0x0000001f20037819 */ /* 0x000fe400000006ff */
[----:B------:R-:W-:Y:S02]  /*44a0*/  LEA R28, R33, UR5, 0x4 ;  /* 0x00000005211c7c11 */ /* 0x000fe4000f8e20ff */
[----:B--2---:R-:W2:Y:S02]  /*44b0*/  SYNCS.PHASECHK.TRANS64.TRYWAIT P0, [R0+URZ+0xa0], R3 ;  /* 0x0000a003000075a7 */ /* 0x004ea400080011ff */
[----:B--2---:R-:W-:Y:S05]  /*44c0*/  @!P0 BRA `(.L_x_87) ;  /* 0x0000004c00448947 */ /* 0x004fea0003800000 */
.L_x_182:
[----:B------:R-:W-:Y:S01]  /*44d0*/  ISETP.GE.AND P0, PT, R26, 0x1, PT ;  /* 0x000000011a00780c */ /* 0x000fe20003f06270 */
[----:B------:R-:W3:Y:S01]  /*44e0*/  LDS.128 R28, [R28+0x130] ;  /* 0x000130001c1c7984 */ /* 0x000ee20000000c00 */
[----:B--2---:R-:W-:Y:S01]  /*44f0*/  VIADD R0, R0, 0xb0 ;  /* 0x000000b000007836 */ /* 0x004fe20000000000 */
[----:B------:R-:W-:Y:S01]  /*4500*/  @!PT LDS RZ, [RZ] ;  /* 0x00000000fffff984 */ /* 0x000fe20000000800 */
[----:B------:R-:W-:Y:S01]  /*4510*/  @!PT LDS RZ, [RZ] ;  /* 0x00000000fffff984 */ /* 0x000fe20000000800 */
[----:B------:R-:W-:Y:S01]  /*4520*/  @!PT LDS RZ, [RZ] ;  /* 0x00000000fffff984 */ /* 0x000fe20000000800 */
[----:B------:R-:W-:Y:S01]  /*4530*/  @!PT LDS RZ, [RZ] ;  /* 0x00000000fffff984 */ /* 0x000fe20000000800 */
[----:B------:R2:W-:Y:S06]  /*4540*/  MEMBAR.ALL.CTA ;  /* 0x0000000000007992 */ /* 0x0005ec0000008000 */
[----:B--2---:R-:W2:Y:S01]  /*4550*/  FENCE.VIEW.ASYNC.S ;  /* 0x00000000000073c6 */ /* 0x004ea20000000000 */
[----:B------:R-:W-:Y:S04]  /*4560*/  PRMT R0, RZ, 0x654, R0 ;  /* 0x00000654ff007816 */ /* 0x000fe80000000000 */
[----:B--2---:R2:W-:Y:S01]  /*4570*/  SYNCS.ARRIVE.TRANS64.RED.A1T0 RZ, [R0+URZ], RZ ;  /* 0x000000ff00ff79a7 */ /* 0x0045e200081004ff */
[----:B---3--:R-:W-:Y:S11]  /*4580*/  LOP3.LUT P3, RZ, R30, 0x1, RZ, 0xc0, !PT ;  /* 0x000000011eff7812 */ /* 0x008ff6000786c0ff */
[----:B------:R-:W-:Y:S02]  /*4590*/  @!UPT UIADD3 URZ, UPT, UPT, URZ, URZ, URZ ;  /* 0x000000fffffff290 */ /* 0x000fe4000fffe0ff */
[----:B------:R-:W-:Y:S02]  /*45a0*/  @P3 MOV R13, R28 ;  /* 0x0000001c000d3202 */ /* 0x000fe40000000f00 */
[----:B------:R-:W-:Y:S01]  /*45b0*/  @P3 LOP3.LUT R8, R29, 0xffff, RZ, 0xc0, !PT ;  /* 0x0000ffff1d083812 */ /* 0x000fe200078ec0ff */
[----:B--2---:R-:W-:Y:S06]  /*45c0*/  @!P0 BRA `(.L_x_88) ;  /* 0x0000000000a48947 */ /* 0x004fec0003800000 */
[----:B-1----:R-:W-:Y:S01]  /*45d0*/  IMAD.HI.U32 R41, R24, R7, RZ ;  /* 0x0000000718297227 */ /* 0x002fe200078e00ff */
[----:B------:R-:W-:Y:S02]  /*45e0*/  ISETP.NE.AND P0, PT, R6, 0x1, PT ;  /* 0x000000010600780c */ /* 0x000fe40003f05270 */
[----:B------:R-:W-:Y:S01]  /*45f0*/  ISETP.NE.AND P2, PT, R26, 0x1, PT ;  /* 0x000000011a00780c */ /* 0x000fe20003f45270 */
[----:B------:R-:W-:Y:S01]  /*4600*/  IMAD.HI.U32 R40, R23, R20, RZ ;  /* 0x0000001417287227 */ /* 0x000fe200078e00ff */
[----:B------:R-:W-:Y:S02]  /*4610*/  SHF.R.U32.HI R41, RZ, R22, R41 ;  /* 0x00000016ff297219 */ /* 0x000fe40000011629 */
[----:B------:R-:W-:Y:S01]  /*4620*/  ISETP.NE.AND P4, PT, R2, 0x1, PT ;  /* 0x000000010200780c */ /* 0x000fe20003f85270 */
[----:B------:R-:W-:Y:S01]  /*4630*/  IMAD.HI.U32 R42, R13, R20, RZ ;  /* 0x000000140d2a7227 */ /* 0x000fe200078e00ff */
[----:B------:R-:W-:Y:S02]  /*4640*/  SHF.R.U32.HI R40, RZ, R21, R40 ;  /* 0x00000015ff287219 */ /* 0x000fe40000011628 */
[----:B------:R-:W-:Y:S01]  /*4650*/  SEL R3, R24, R41, !P0 ;  /* 0x0000002918037207 */ /* 0x000fe20004000000 */
[C---:B------:R-:W-:Y:S01]  /*4660*/  IMAD.HI.U32 R41, R8.reuse, R7, RZ ;  /* 0x0000000708297227 */ /* 0x040fe200078e00ff */
[----:B------:R-:W-:Y:S02]  /*4670*/  SEL R11, R23, R40, !P4 ;  /* 0x00000028170b7207 */ /* 0x000fe40006000000 */
[----:B------:R-:W-:Y:S01]  /*4680*/  SHF.R.U32.HI R42, RZ, R21, R42 ;  /* 0x00000015ff2a7219 */ /* 0x000fe2000001162a */
[----:B------:R-:W-:Y:S01]  /*4690*/  IMAD.HI.U32 R44, R3, R4, RZ ;  /* 0x00000004032c7227 */ /* 0x000fe200078e00ff */
[----:B------:R-:W-:Y:S03]  /*46a0*/  SHF.R.U32.HI R41, RZ, R22, R41 ;  /* 0x00000016ff297219 */ /* 0x000fe60000011629 */
[----:B------:R-:W-:Y:S01]  /*46b0*/  IMAD.HI.U32 R40, R11, R4, RZ ;  /* 0x000000040b287227 */ /* 0x000fe200078e00ff */
[----:B------:R-:W-:Y:S02]  /*46c0*/  @P2 SHF.R.U32.HI R3, RZ, R5, R44 ;  /* 0x00000005ff032219 */ /* 0x000fe4000001162c */
[----:B------:R-:W-:Y:S02]  /*46d0*/  SEL R9, R8, R41, !P0 ;  /* 0x0000002908097207 */ /* 0x000fe40004000000 */
[----:B------:R-:W-:Y:S01]  /*46e0*/  @P2 SHF.R.U32.HI R11, RZ, R5, R40 ;  /* 0x00000005ff0b2219 */ /* 0x000fe20000011628 */
[C---:B------:R-:W-:Y:S01]  /*46f0*/  IMAD R10, R26.reuse, R3, RZ ;  /* 0x000000031a0a7224 */ /* 0x040fe200078e02ff */
[----:B------:R-:W-:Y:S01]  /*4700*/  SEL R3, R13, R42, !P4 ;  /* 0x0000002a0d037207 */ /* 0x000fe20006000000 */
[C---:B------:R-:W-:Y:S03]  /*4710*/  IMAD.HI.U32 R14, R9.reuse, R4, RZ ;  /* 0x00000004090e7227 */ /* 0x040fe600078e00ff */
[----:B------:R-:W-:Y:S01]  /*4720*/  ISETP.GE.AND P0, PT, R9, R10, PT ;  /* 0x0000000a0900720c */ /* 0x000fe20003f06270 */
[C---:B------:R-:W-:Y:S01]  /*4730*/  IMAD R12, R26.reuse, R11, RZ ;  /* 0x0000000b1a0c7224 */ /* 0x040fe200078e02ff */
[-C--:B------:R-:W-:Y:S04]  /*4740*/  SHF.R.U32.HI R14, RZ, R5.reuse, R14 ;  /* 0x00000005ff0e7219 */ /* 0x080fe8000001160e */
[----:B------:R-:W-:Y:S02]  /*4750*/  ISETP.GE.OR P0, PT, R3, R12, P0 ;  /* 0x0000000c0300720c */ /* 0x000fe40000706670 */
[----:B------:R-:W-:Y:S05]  /*4760*/  SEL R15, R9, R14, !P2 ;  /* 0x0000000e090f7207 */ /* 0x000fea0005000000 */
[----:B------:R-:W-:Y:S04]  /*4770*/  IMAD.MOV R14, RZ, RZ, -R15 ;  /* 0x000000ffff0e7224 */ /* 0x000fe800078e0a0f */
[----:B------:R-:W-:Y:S02]  /*4780*/  IMAD R14, R26, R14, R9 ;  /* 0x0000000e1a0e7224 */ /* 0x000fe400078e0209 */
[C---:B------:R-:W-:Y:S05]  /*4790*/  @!P0 IMAD.HI.U32 R10, R3.reuse, R4, RZ ;  /* 0x00000004030a8227 */ /* 0x040fea00078e00ff */
[----:B------:R-:W-:Y:S04]  /*47a0*/  @!P0 SHF.R.U32.HI R10, RZ, R5, R10 ;  /* 0x00000005ff0a8219 */ /* 0x000fe8000001160a */
[----:B------:R-:W-:Y:S01]  /*47b0*/  @!P0 SEL R0, R3, R10, !P2 ;  /* 0x0000000a03008207 */ /* 0x000fe20005000000 */
[----:B------:R-:W-:Y:S03]  /*47c0*/  IMAD.MOV R10, RZ, RZ, -R3 ;  /* 0x000000ffff0a7224 */ /* 0x000fe600078e0a03 */
[----:B------:R-:W-:Y:S01]  /*47d0*/  @!P0 IADD3 R15, PT, PT, R15, -R0, RZ ;  /* 0x800000000f0f8210 */ /* 0x000fe20007ffe0ff */
[----:B------:R-:W-:Y:S01]  /*47e0*/  @!P0 IMAD R0, R11, R14, R0 ;  /* 0x0000000e0b008224 */ /* 0x000fe200078e0200 */
[----:B------:R-:W-:Y:S01]  /*47f0*/  IADD3 R11, PT, PT, -R9, RZ, RZ ;  /* 0x000000ff090b7210 */ /* 0x000fe20007ffe1ff */
[----:B------:R-:W-:Y:S02]  /*4800*/  IMAD R13, R2, R10, R13 ;  /* 0x0000000a020d7224 */ /* 0x000fe400078e020d */
[----:B------:R-:W-:Y:S02]  /*4810*/  @!P0 IMAD R9, R15, R26, R3 ;  /* 0x0000001a0f098224 */ /* 0x000fe400078e0203 */
[----:B------:R-:W-:Y:S02]  /*4820*/  @!P0 IMAD.MOV.U32 R3, RZ, RZ, R0 ;  /* 0x000000ffff038224 */ /* 0x000fe400078e0000 */
[----:B------:R-:W-:Y:S02]  /*4830*/  IMAD R8, R6, R11, R8 ;  /* 0x0000000b06087224 */ /* 0x000fe400078e0208 */
[----:B------:R-:W-:Y:S02]  /*4840*/  IMAD R13, R3, R2, R13 ;  /* 0x00000002030d7224 */ /* 0x000fe400078e020d */
[----:B------:R-:W-:Y:S02]  /*4850*/  IMAD R8, R9, R6, R8 ;  /* 0x0000000609087224 */ /* 0x000fe400078e0208 */
.L_x_88:
[----:B------:R-:W-:Y:S05]  /*4860*/  BRA.U UP0, `(.L_x_89) ;  /* 0x0000000100107547 */ /* 0x000fea000b800000 */
[----:B------:R-:W-:Y:S04]  /*4870*/  MOV R0, UR4 ;  /* 0x0000000400007c02 */ /* 0x000fe80008000f00 */
[----:B------:R-:W-:Y:S04]  /*4880*/  SHF.L.U32 R3, R0, 0x1f, RZ ;  /* 0x0000001f00037819 */ /* 0x000fe800000006ff */
[----:B------:R-:W2:Y:S02]  /*4890*/  SYNCS.PHASECHK.TRANS64.TRYWAIT P0, [UR5+0x98], R3 ;  /* 0x00009803ff0075a7 */ /* 0x000ea40008001105 */
[----:B--2---:R-:W-:Y:S05]  /*48a0*/  @!P0 BRA `(.L_x_90) ;  /* 0x0000004800608947 */ /* 0x004fea0003800000 */
.L_x_89:
[----:B-1----:R-:W-:Y:S02]  /*48b0*/  ISETP.NE.U32.AND P0, PT, R18, RZ, PT ;  /* 0x000000ff1200720c */ /* 0x002fe40003f05070 */
[----:B------:R-:W-:Y:S02]  /*48c0*/  R2UR UR42, R34 ;  /* 0x00000000222a72ca */ /* 0x000fe400000e0000 */
[----:B------:R-:W-:Y:S02]  /*48d0*/  R2UR UR43, R37 ;  /* 0x00000000252b72ca */ /* 0x000fe400000e0000 */
[C---:B------:R-:W-:Y:S02]  /*48e0*/  ISETP.NE.AND.EX P0, PT, R19.reuse, RZ, PT, P0 ;  /* 0x000000ff1300720c */ /* 0x040fe40003f05300 */
[----:B------:R-:W-:Y:S02]  /*48f0*/  ISETP.NE.U32.AND P2, PT, R18, RZ, PT ;  /* 0x000000ff1200720c */ /* 0x000fe40003f45070 */
[----:B------:R-:W-:Y:S02]  /*4900*/  SHF.L.U32 R12, R36, 0x1f, RZ ;  /* 0x0000001f240c7819 */ /* 0x000fe400000006ff */
[----:B------:R-:W-:Y:S03]  /*4910*/  ISETP.NE.AND.EX P2, PT, R19, RZ, PT, P2 ;  /* 0x000000ff1300720c */ /* 0x000fe60003f45320 */
[----:B------:R-:W-:Y:S02]  /*4920*/  USHF.L.U32 UR42, UR42, 0x7, URZ ;  /* 0x000000072a2a7899 */ /* 0x000fe400080006ff */
[----:B------:R-:W-:Y:S02]  /*4930*/  USHF.L.U32 UR43, UR43, 0x6, URZ ;  /* 0x000000062b2b7899 */ /* 0x000fe400080006ff */
[----:B------:R-:W-:Y:S10]  /*4940*/  @!P0 BRA `(.L_x_91) ;  /* 0x00000000002c8947 */ /* 0x000ff40003800000 */
[----:B------:R-:W-:Y:S01]  /*4950*/  ISETP.NE.U32.AND P0, PT, R16, RZ, PT ;  /* 0x000000ff1000720c */ /* 0x000fe20003f05070 */
[----:B------:R-:W-:Y:S03]  /*4960*/  IMAD.MOV.U32 R59, RZ, RZ, 0x1 ;  /* 0x00000001ff3b7424 */ /* 0x000fe600078e00ff */
[----:B------:R-:W-:Y:S11]  /*4970*/  ISETP.NE.AND.EX P0, PT, R17, RZ, PT, P0 ;  /* 0x000000ff1100720c */ /* 0x000ff60003f05300 */
[----:B------:R-:W-:Y:S02]  /*4980*/  @!UPT UIADD3 URZ, UPT, UPT, URZ, URZ, URZ ;  /* 0x000000fffffff290 */ /* 0x000fe4000fffe0ff */
[----:B------:R-:W1:Y:S01]  /*4990*/  @P0 LDC.64 R10, c[0x0][0x888] ;  /* 0x00022200ff0a0b82 */ /* 0x000e620000000a00 */
[----:B--2---:R-:W-:Y:S04]  /*49a0*/  @P0 IMAD R0, R18, UR36, RZ ;  /* 0x0000002412000c24 */ /* 0x004fe8000f8e02ff */
[----:B-1----:R-:W-:Y:S04]  /*49b0*/  @P0 IMAD.WIDE R10, R0, 0x4, R10 ;  /* 0x00000004000a0825 */ /* 0x002fe800078e020a */
[----:B------:R-:W-:Y:S01]  /*49c0*/  HFMA2 R0, -RZ, RZ, 0, 5.9604644775390625e-08 ;  /* 0x00000001ff007431 */ /* 0x000fe200000001ff */
[----:B------:R1:W5:Y:S04]  /*49d0*/  @P0 LDG.E R35, desc[UR46][R10.64] ;  /* 0x0000002e0a230981 */ /* 0x000368000c1e1900 */
[----:B------:R-:W-:Y:S01]  /*49e0*/  @!P0 PRMT R59, R0, 0x7610, R59 ;  /* 0x00007610003b8816 */ /* 0x000fe2000000003b */
[----:B-1----:R-:W3:Y:S06]  /*49f0*/  @!P0 LDC R35, c[0x0][0x880] ;  /* 0x00022000ff238b82 */ /* 0x002eec0000000800 */
.L_x_91:
[----:B---3-5:R-:W-:Y:S01]  /*4a00*/  @!P2 FSETP.EQ.AND P0, PT, R35, RZ, PT ;  /* 0x000000ff2300a20b */ /* 0x028fe20003f02000 */
[----:B------:R-:W-:Y:S01]  /*4a10*/  @!UPT UIADD3 URZ, UPT, UPT, URZ, URZ, URZ ;  /* 0x000000fffffff290 */ /* 0x000fe2000fffe0ff */
[----:B------:R-:W-:Y:S11]  /*4a20*/  @!P2 BRA `(.L_x_92) ;  /* 0x000000000018a947 */ /* 0x000ff60003800000 */
[----:B------:R-:W-:Y:S02]  /*4a30*/  LOP3.LUT P2, RZ, R59, 0xff, RZ, 0xc0, !PT ;  /* 0x000000ff3bff7812 */ /* 0x000fe4000784c0ff */
[----:B------:R-:W-:Y:S04]  /*4a40*/  ISETP.NE.U32.AND P0, PT, R16, RZ, PT ;  /* 0x000000ff1000720c */ /* 0x000fe80003f05070 */
[----:B------:R-:W-:Y:S04]  /*4a50*/  ISETP.NE.AND.EX P0, PT, R17, RZ, PT, P0 ;  /* 0x000000ff1100720c */ /* 0x000fe80003f05300 */
[----:B------:R-:W-:Y:S03]  /*4a60*/  PLOP3.LUT P0, PT, P0, PT, PT, 0x8, 0x80 ;  /* 0x000000000080781c */ /* 0x000fe6000070e170 */
[----:B------:R-:W-:Y:S11]  /*4a70*/  @P2 FSETP.EQ.AND P0, PT, R35, RZ, PT ;  /* 0x000000ff2300220b */ /* 0x000ff60003f02000 */
[----:B------:R-:W-:Y:S02]  /*4a80*/  @!UPT UIADD3 URZ, UPT, UPT, URZ, URZ, URZ ;  /* 0x000000fffffff290 */ /* 0x000fe4000fffe0ff */
.L_x_92:
[----:B------:R-:W1:Y:S01]  /*4a90*/  SYNCS.PHASECHK.TRANS64.TRYWAIT P2, [UR5+0x70], R12 ;  /* 0x0000700cff0075a7 */ /* 0x000e620008041105 */
[----:B------:R-:W-:Y:S04]  /*4aa0*/  ELECT P4, URZ, PT ;  /* 0x0000000000ff782f */ /* 0x000fe80003880000 */
[----:B------:R-:W-:Y:S11]  /*4ab0*/  PLOP3.LUT P4, PT, P0, P4, PT, 0xf2, 0x2f ;  /* 0x00000000002f781c */ /* 0x000ff60000789e72 */
[----:B------:R-:W-:Y:S02]  /*4ac0*/  @!UPT UIADD3 URZ, UPT, UPT, URZ, URZ, URZ ;  /* 0x000000fffffff290 */ /* 0x000fe4000fffe0ff */
[----:B------:R-:W-:Y:S05]  /*4ad0*/  @!P4 IADD3 R9, P0, PT, R38, 0x580, RZ ;  /* 0x000005802609c810 */ /* 0x000fea0007f1e0ff */
[----:B--2---:R-:W-:Y:S01]  /*4ae0*/  @!P4 IMAD.X R0, RZ, RZ, R39, P0 ;  /* 0x000000ffff00c224 */ /* 0x004fe200000e0627 */
[----:B-1----:R-:W-:Y:S07]  /*4af0*/  @!P2 BRA `(.L_x_93) ;  /* 0x0000004400e4a947 */ /* 0x002fee0003800000 */
.L_x_185:
[----:B------:R-:W-:Y:S01]  /*4b00*/  @!P4 R2UR UR8, R9 ;  /* 0x000000000908c2ca */ /* 0x000fe200000e0000 */
[----:B------:R-:W-:Y:S01]  /*4b10*/  VOTEU.ALL UP0, P4 ;  /* 0x0000000000ff7886 */ /* 0x000fe20002000000 */
[----:B------:R-:W-:Y:S01]  /*4b20*/  @!P4 R2UR UR7, R0 ;  /* 0x000000000007c2ca */ /* 0x000fe200000e0000 */
[----:B------:R-:W-:Y:S01]  /*4b30*/  VOTEU.ALL UP1, P4 ;  /* 0x0000000000ff7886 */ /* 0x000fe20002020000 */
[----:B------:R-:W-:Y:S01]  /*4b40*/  UMOV UR14, 0x0 ;  /* 0x00000000000e7882 */ /* 0x000fe20000000000 */
[----:B------:R-:W-:Y:S01]  /*4b50*/  UMOV UR15, 0x10000000 ;  /* 0x10000000000f7882 */ /* 0x000fe20000000000 */
[----:B------:R-:W-:Y:S01]  /*4b60*/  @!UP0 UIADD3 UR40, UPT, UPT, UR5, 0x200, URZ ;  /* 0x0000020005288890 */ /* 0x000fe2000fffe0ff */
[----:B------:R-:W-:Y:S01]  /*4b70*/  @!P4 IMAD.MOV.U32 R0, RZ, RZ, 0x1000 ;  /* 0x00001000ff00c424 */ /* 0x000fe200078e00ff */
[----:B------:R-:W-:Y:S01]  /*4b80*/  UMOV UR44, UR36 ;  /* 0x00000024002c7c82 */ /* 0x000fe20008000000 */
[----:B------:R-:W-:Y:S01]  /*4b90*/  @!UP0 UIADD3 UR10, UPT, UPT, UR42, 0x40, URZ ;  /* 0x000000402a0a8890 */ /* 0x000fe2000fffe0ff */
[----:B------:R-:W-:Y:S01]  /*4ba0*/  @!P4 IADD3 R9, P0, PT, R38, 0x580, RZ ;  /* 0x000005802609c810 */ /* 0x000fe20007f1e0ff */
[----:B------:R-:W-:Y:S01]  /*4bb0*/  UMOV UR9, UR41 ;  /* 0x0000002900097c82 */ /* 0x000fe20008000000 */
[----:B------:R-:W-:Y:S01]  /*4bc0*/  UMOV UR11, UR43 ;  /* 0x0000002b000b7c82 */ /* 0x000fe20008000000 */
[----:B------:R-:W-:Y:S01]  /*4bd0*/  IMAD.U32 R10, RZ, RZ, UR8 ;  /* 0x00000008ff0a7e24 */ /* 0x000fe2000f8e00ff */
[----:B------:R-:W-:Y:S01]  /*4be0*/  @!UP0 UIADD3 UR8, UPT, UPT, UR5, 0xa00, URZ ;  /* 0x00000a0005088890 */ /* 0x000fe2000fffe0ff */
[----:B------:R-:W-:Y:S01]  /*4bf0*/  IMAD.U32 R11, RZ, RZ, UR7 ;  /* 0x00000007ff0b7e24 */ /* 0x000fe2000f8e00ff */
[----:B------:R-:W-:Y:S01]  /*4c00*/  VOTEU.ALL UP0, P4 ;  /* 0x0000000000ff7886 */ /* 0x000fe20002000000 */
[----:B------:R-:W-:Y:S01]  /*4c10*/  UMOV UR12, UR36 ;  /* 0x00000024000c7c82 */ /* 0x000fe20008000000 */
[----:B------:R-:W-:Y:S01]  /*4c20*/  @!P4 R2UR UR16, R10 ;  /* 0x000000000a10c2ca */ /* 0x000fe200000e0000 */
[----:B------:R-:W-:Y:S01]  /*4c30*/  UPRMT UR7, UR37, 0x654, UR41 ;  /* 0x0000065425077896 */ /* 0x000fe20008000029 */
[----:B------:R-:W-:Y:S11]  /*4c40*/  @!P4 R2UR UR17, R11 ;  /* 0x000000000b11c2ca */ /* 0x000ff600000e0000 */
[----:B------:R-:W-:Y:S02]  /*4c50*/  @!UPT UIADD3 URZ, UPT, UPT, URZ, URZ, URZ ;  /* 0x000000fffffff290 */ /* 0x000fe4000fffe0ff */
[----:B------:R2:W-:Y:S01]  /*4c60*/  @!UP1 UTMALDG.3D [UR40], [UR16], desc[UR14] ;  /* 0x00000e28100095b4 */ /* 0x0005e20008011000 */
[----:B------:R2:W-:Y:S01]  /*4c70*/  @!UP0 UTMALDG.3D [UR8], [UR16], desc[UR14] ;  /* 0x00000e08100085b4 */ /* 0x0005e20008011000 */
[----:B------:R3:W-:Y:S01]  /*4c80*/  @!P4 SYNCS.ARRIVE.TRANS64.RED.A0TR RZ, [UR5+0x50], R0 ;  /* 0x00005000ffffc9a7 */ /* 0x0007e20008300405 */
[----:B------:R-:W-:Y:S01]  /*4c90*/  SYNCS.ARRIVE.TRANS64.RED.A1T0 RZ, [UR7], RZ ;  /* 0x000000ffffff79a7 */ /* 0x000fe20008100407 */
[----:B---3--:R-:W-:Y:S01]  /*4ca0*/  @!P4 IMAD.X R0, RZ, RZ, R39, P0 ;  /* 0x000000ffff00c224 */ /* 0x008fe200000e0627 */
[----:B------:R-:W3:Y:S02]  /*4cb0*/  SYNCS.PHASECHK.TRANS64.TRYWAIT P2, [UR5+0x78], R12 ;  /* 0x0000780cff0075a7 */ /* 0x000ee40008041105 */
[----:B--23--:R-:W-:Y:S05]  /*4cc0*/  @!P2 BRA `(.L_x_94) ;  /* 0x000000440088a947 */ /* 0x00cfea0003800000 */
.L_x_187:
        /* <DEDUP_REMOVED lines=8> */
[----:B------:R-:W-:Y:S01]  /*4d50*/  @!UP0 UIADD3 UR32, UPT, UPT, UR5, 0x1200, URZ ;  /* 0x0000120005208890 */ /* 0x000fe2000fffe0ff */
[----:B------:R-:W-:Y:S01]  /*4d60*/  @!P4 IADD3 R37, P0, PT, R38, 0x580, RZ ;  /* 0x000005802625c810 */ /* 0x000fe20007f1e0ff */
[----:B------:R-:W-:Y:S01]  /*4d70*/  UMOV UR35, UR43 ;  /* 0x0000002b00237c82 */ /* 0x000fe20008000000 */
[----:B------:R-:W-:Y:S02]  /*4d80*/  @!UP0 UIADD3 UR10, UPT, UPT, UR42, 0x50, URZ ;  /* 0x000000502a0a8890 */ /* 0x000fe4000fffe0ff */
[----:B------:R-:W-:Y:S01]  /*4d90*/  IMAD.U32 R10, RZ, RZ, UR8 ;  /* 0x00000008ff0a7e24 */ /* 0x000fe2000f8e00ff */
[----:B------:R-:W-:Y:S01]  /*4da0*/  @!UP0 UIADD3 UR8, UPT, UPT, UR5, 0x1a00, URZ ;  /* 0x00001a0005088890 */ /* 0x000fe2000fffe0ff */
[----:B------:R-:W-:Y:S01]  /*4db0*/  IMAD.U32 R11, RZ, RZ, UR7 ;  /* 0x00000007ff0b7e24 */ /* 0x000fe2000f8e00ff */
[----:B------:R-:W-:Y:S01]  /*4dc0*/  VOTEU.ALL UP0, P4 ;  /* 0x0000000000ff7886 */ /* 0x000fe20002000000 */
[----:B------:R-:W-:Y:S01]  /*4dd0*/  UMOV UR9, UR33 ;  /* 0x0000002100097c82 */ /* 0x000fe20008000000 */
[----:B------:R-:W-:Y:S01]  /*4de0*/  @!P4 R2UR UR16, R10 ;  /* 0x000000000a10c2ca */ /* 0x000fe200000e0000 */
[----:B------:R-:W-:Y:S01]  /*4df0*/  UMOV UR11, UR43 ;  /* 0x0000002b000b7c82 */ /* 0x000fe20008000000 */
[----:B------:R-:W-:Y:S01]  /*4e00*/  @!P4 R2UR UR17, R11 ;  /* 0x000000000b11c2ca */ /* 0x000fe200000e0000 */
[----:B------:R-:W-:Y:S01]  /*4e10*/  UMOV UR12, UR36 ;  /* 0x00000024000c7c82 */ /* 0x000fe20008000000 */
[----:B------:R-:W-:Y:S01]  /*4e20*/  UPRMT UR7, UR37, 0x654, UR33 ;  /* 0x0000065425077896 */ /* 0x000fe20008000021 */
[----:B------:R-:W-:Y:S10]  /*4e30*/  @!P4 IMAD.X R34, RZ, RZ, R39, P0 ;  /* 0x000000ffff22c224 */ /* 0x000ff400000e0627 */
[----:B------:R2:W-:Y:S01]  /*4e40*/  @!UP1 UTMALDG.3D [UR32], [UR16], desc[UR14] ;  /* 0x00000e20100095b4 */ /* 0x0005e20008011000 */
[----:B------:R2:W-:Y:S01]  /*4e50*/  @!UP0 UTMALDG.3D [UR8], [UR16], desc[UR14] ;  /* 0x00000e08100085b4 */ /* 0x0005e20008011000 */
[----:B------:R2:W-:Y:S01]  /*4e60*/  @!P4 SYNCS.ARRIVE.TRANS64.RED.A0TR RZ, [UR5+0x58], R0 ;  /* 0x00005800ffffc9a7 */ /* 0x0005e20008300405 */
[----:B------:R-:W-:Y:S01]  /*4e70*/  SYNCS.ARRIVE.TRANS64.RED.A1T0 RZ, [UR7], RZ ;  /* 0x000000ffffff79a7 */ /* 0x000fe20008100407 */
[----:B------:R-:W3:Y:S02]  /*4e80*/  SYNCS.PHASECHK.TRANS64.TRYWAIT P2, [UR5+0x80], R12 ;  /* 0x0000800cff0075a7 */ /* 0x000ee40008041105 */
[----:B--23--:R-:W-:Y:S05]  /*4e90*/  @!P2 BRA `(.L_x_95) ;  /* 0x00000044002ca947 */ /* 0x00cfea0003800000 */
.L_x_189:
[----:B------:R-:W2:Y:S01]  /*4ea0*/  LDC.64 R14, c[0x0][0xb10] ;  /* 0x0002c400ff0e7b82 */ /* 0x000ea20000000a00 */
[----:B------:R-:W-:Y:S01]  /*4eb0*/  @!P4 R2UR UR8, R37 ;  /* 0x000000002508c2ca */ /* 0x000fe200000e0000 */
[----:B------:R-:W-:Y:S01]  /*4ec0*/  VOTEU.ALL UP0, P4 ;  /* 0x0000000000ff7886 */ /* 0x000fe20002000000 */
[----:B------:R-:W-:Y:S01]  /*4ed0*/  @!P4 R2UR UR7, R34 ;  /* 0x000000002207c2ca */ /* 0x000fe200000e0000 */
[----:B------:R-:W-:Y:S01]  /*4ee0*/  VOTEU.ALL UP1, P4 ;  /* 0x0000000000ff7886 */ /* 0x000fe20002020000 */
[----:B------:R-:W-:Y:S03]  /*4ef0*/  UMOV UR14, 0x0 ;  /* 0x00000000000e7882 */ /* 0x000fe60000000000 */
[----:B------:R-:W3:Y:S01]  /*4f00*/  LDC.64 R10, c[0x0][0xb18] ;  /* 0x0002c600ff0a7b82 */ /* 0x000ee20000000a00 */
[----:B------:R-:W-:Y:S01]  /*4f10*/  @!UP0 UIADD3 UR26, UPT, UPT, UR42, 0x20, URZ ;  /* 0x000000202a1a8890 */ /* 0x000fe2000fffe0ff */
[----:B------:R-:W-:Y:S01]  /*4f20*/  @!P4 IMAD.MOV.U32 R34, RZ, RZ, 0x1000 ;  /* 0x00001000ff22c424 */ /* 0x000fe200078e00ff */
[----:B------:R-:W-:Y:S01]  /*4f30*/  @!UP0 UIADD3 UR24, UPT, UPT, UR5, 0x2200, URZ ;  /* 0x0000220005188890 */ /* 0x000fe2000fffe0ff */
[----:B------:R-:W-:Y:S01]  /*4f40*/  @P3 SHF.R.U32.HI R27, RZ, 0x10, R29 ;  /* 0x00000010ff1b3819 */ /* 0x000fe2000001161d */
[----:B------:R-:W-:Y:S03]  /*4f50*/  UMOV UR15, 0x10000000 ;  /* 0x10000000000f7882 */ /* 0x000fe60000000000 */
[----:B------:R-:W4:Y:S01]  /*4f60*/  @!P1 LDC R0, c[0x0][0xb20] ;  /* 0x0002c800ff009b82 */ /* 0x000f220000000800 */
[----:B------:R-:W-:Y:S01]  /*4f70*/  UMOV UR27, UR43 ;  /* 0x0000002b001b7c82 */ /* 0x000fe20008000000 */
[----:B------:R-:W-:Y:S01]  /*4f80*/  IMAD.U32 R40, RZ, RZ, UR8 ;  /* 0x00000008ff287e24 */ /* 0x000fe2000f8e00ff */
[----:B------:R-:W-:Y:S05]  /*4f90*/  UMOV UR28, UR36 ;  /* 0x00000024001c7c82 */ /* 0x000fea0008000000 */
[----:B-1----:R-:W1:Y:S01]  /*4fa0*/  @!P1 LDC R3, c[0x0][0xb0c] ;  /* 0x0002c300ff039b82 */ /* 0x002e620000000800 */
[----:B------:R-:W-:Y:S01]  /*4fb0*/  IMAD.U32 R41, RZ, RZ, UR7 ;  /* 0x00000007ff297e24 */ /* 0x000fe2000f8e00ff */
[----:B------:R-:W-:Y:S01]  /*4fc0*/  @!UP0 UIADD3 UR10, UPT, UPT, UR42, 0x60, URZ ;  /* 0x000000602a0a8890 */ /* 0x000fe2000fffe0ff */
[----:B------:R-:W-:Y:S01]  /*4fd0*/  @!P4 R2UR UR16, R40 ;  /* 0x000000002810c2ca */ /* 0x000fe200000e0000 */
[----:B------:R-:W-:Y:S01]  /*4fe0*/  @!UP0 UIADD3 UR8, UPT, UPT, UR5, 0x2a00, URZ ;  /* 0x00002a0005088890 */ /* 0x000fe2000fffe0ff */
[----:B------:R-:W-:Y:S01]  /*4ff0*/  VIADD R33, R33, 0x1 ;  /* 0x0000000121217836 */ /* 0x000fe20000000000 */
[----:B------:R-:W-:Y:S01]  /*5000*/  @!P4 R2UR UR17, R41 ;  /* 0x000000002911c2ca */ /* 0x000fe200000e0000 */
[----:B------:R-:W-:Y:S01]  /*5010*/  VOTEU.ALL UP0, P4 ;  /* 0x0000000000ff7886 */ /* 0x000fe20002000000 */
[----:B------:R-:W-:Y:S01]  /*5020*/  UMOV UR9, UR25 ;  /* 0x0000001900097c82 */ /* 0x000fe20008000000 */
[----:B------:R-:W-:Y:S01]  /*5030*/  UMOV UR11, UR43 ;  /* 0x0000002b000b7c82 */ /* 0x000fe20008000000 */
[----:B------:R-:W-:Y:S01]  /*5040*/  UMOV UR12, UR36 ;  /* 0x00000024000c7c82 */ /* 0x000fe20008000000 */
[----:B------:R-:W-:Y:S08]  /*5050*/  UPRMT UR7, UR37, 0x654, UR25 ;  /* 0x0000065425077896 */ /* 0x000ff00008000019 */
[----:B------:R1:W-:Y:S02]  /*5060*/  @!UP1 UTMALDG.3D [UR24], [UR16], desc[UR14] ;  /* 0x00000e18100095b4 */ /* 0x0003e40008011000 */
[----:B-1----:R-:W-:Y:S01]  /*5070*/  @!P1 ISETP.NE.AND P2, PT, R3, 0x1, PT ;  /* 0x000000010300980c */ /* 0x002fe20003f45270 */
[C---:B--2---:R-:W-:Y:S01]  /*5080*/  @!P1 IMAD.HI.U32 R14, R13.reuse, R14, RZ ;  /* 0x0000000e0d0e9227 */ /* 0x044fe200078e00ff */
[----:B---3--:R-:W-:Y:S01]  /*5090*/  @!P1 ISETP.NE.AND P0, PT, R10, 0x1, PT ;  /* 0x000000010a00980c */ /* 0x008fe20003f05270 */
[----:B------:R1:W-:Y:S01]  /*50a0*/  @!UP0 UTMALDG.3D [UR8], [UR16], desc[UR14] ;  /* 0x00000e08100085b4 */ /* 0x0003e20008011000 */
[----:B------:R1:W-:Y:S01]  /*50b0*/  @!P4 SYNCS.ARRIVE.TRANS64.RED.A0TR RZ, [UR5+0x60], R34 ;  /* 0x00006022ffffc9a7 */ /* 0x0003e20008300405 */
[C---:B------:R-:W-:Y:S01]  /*50c0*/  @!P1 IMAD.HI.U32 R11, R8.reuse, R11, RZ ;  /* 0x0000000b080b9227 */ /* 0x040fe200078e00ff */
[----:B------:R-:W-:Y:S04]  /*50d0*/  @!P1 SHF.R.U32.HI R14, RZ, R15, R14 ;  /* 0x0000000fff0e9219 */ /* 0x000fe8000001160e */
[----:B----4-:R-:W-:Y:S02]  /*50e0*/  @!P1 SHF.R.U32.HI R9, RZ, R0, R11 ;  /* 0x00000000ff099219 */ /* 0x010fe4000001160b */
[----:B------:R-:W-:Y:S02]  /*50f0*/  @!P1 SEL R14, R13, R14, !P2 ;  /* 0x0000000e0d0e9207 */ /* 0x000fe40005000000 */
[----:B------:R-:W-:Y:S05]  /*5100*/  @!P1 SEL R9, R8, R9, !P0 ;  /* 0x0000000908099207 */ /* 0x000fea0004000000 */
[----:B------:R-:W-:Y:S01]  /*5110*/  @!P1 IMAD.IADD R0, R9, 0x1, -R14 ;  /* 0x0000000109009824 */ /* 0x000fe200078e0a0e */
[----:B------:R-:W-:Y:S01]  /*5120*/  SYNCS.ARRIVE.TRANS64.RED.A1T0 RZ, [UR7], RZ ;  /* 0x000000ffffff79a7 */ /* 0x000fe20008100407 */
[----:B------:R-:W-:Y:S02]  /*5130*/  @!P1 IMAD.IADD R9, R14, 0x1, -R9 ;  /* 0x000000010e099824 */ /* 0x000fe400078e0a09 */
[----:B------:R-:W-:Y:S02]  /*5140*/  @!P1 IMAD R13, R0, R3, R13 ;  /* 0x00000003000d9224 */ /* 0x000fe400078e020d */
[----:B------:R-:W-:Y:S01]  /*5150*/  @!P1 IMAD R8, R9, R10, R8 ;  /* 0x0000000a09089224 */ /* 0x000fe200078e0208 */
[----:B------:R-:W2:Y:S02]  /*5160*/  SYNCS.PHASECHK.TRANS64.TRYWAIT P5, [UR5+0x88], R12 ;  /* 0x0000880cff0075a7 */ /* 0x000ea400080a1105 */
[----:B-12---:R-:W-:Y:S05]  /*5170*/  @!P5 BRA `(.L_x_96) ;  /* 0x00000040008cd947 */ /* 0x006fea0003800000 */
.L_x_191:
[----:B-1----:R-:W-:Y:S01]  /*5180*/  @!P4 IADD3 R3, P0, PT, R38, 0x580, RZ ;  /* 0x000005802603c810 */ /* 0x002fe20007f1e0ff */
[----:B------:R-:W-:Y:S01]  /*5190*/  VOTEU.ALL UP0, P4 ;  /* 0x0000000000ff7886 */ /* 0x000fe20002000000 */
[----:B------:R-:W-:Y:S01]  /*51a0*/  VOTEU.ALL UP1, P4 ;  /* 0x0000000000ff7886 */ /* 0x000fe20002020000 */
[----:B------:R-:W-:Y:S01]  /*51b0*/  UMOV UR14, 0x0 ;  /* 0x00000000000e7882 */ /* 0x000fe20000000000 */
[----:B------:R-:W-:Y:S01]  /*51c0*/  @!P4 R2UR UR8, R3 ;  /* 0x000000000308c2ca */ /* 0x000fe200000e0000 */
[----:B------:R-:W-:Y:S01]  /*51d0*/  @!P4 IMAD.X R0, RZ, RZ, R39, P0 ;  /* 0x000000ffff00c224 */ /* 0x000fe200000e0627 */
[----:B------:R-:W-:Y:S01]  /*51e0*/  @!UP0 UIADD3 UR17, UPT, UPT, UR5, 0x68, URZ ;  /* 0x0000006805118890 */ /* 0x000fe2000fffe0ff */
[----:B------:R-:W-:Y:S01]  /*51f0*/  ISETP.NE.AND P0, PT, R33, 0x2, PT ;  /* 0x000000022100780c */ /* 0x000fe20003f05270 */
[----:B------:R-:W-:Y:S01]  /*5200*/  @!UP0 UIADD3 UR18, UPT, UPT, UR42, 0x30, URZ ;  /* 0x000000302a128890 */ /* 0x000fe2000fffe0ff */
[----:B------:R-:W-:Y:S01]  /*5210*/  LOP3.LUT R36, R36, 0x1, RZ, 0x3c, !PT ;  /* 0x0000000124247812 */ /* 0x000fe200078e3cff */
[----:B------:R-:W-:Y:S01]  /*5220*/  @!UP0 UIADD3 UR16, UPT, UPT, UR5, 0x3200, URZ ;  /* 0x0000320005108890 */ /* 0x000fe2000fffe0ff */
[----:B------:R-:W-:Y:S01]  /*5230*/  @!P4 R2UR UR7, R0 ;  /* 0x000000000007c2ca */ /* 0x000fe200000e0000 */
[----:B------:R-:W-:Y:S01]  /*5240*/  UMOV UR15, 0x10000000 ;  /* 0x10000000000f7882 */ /* 0x000fe20000000000 */
[----:B------:R-:W-:Y:S01]  /*5250*/  UMOV UR19, UR43 ;  /* 0x0000002b00137c82 */ /* 0x000fe20008000000 */
[----:B------:R-:W-:Y:S01]  /*5260*/  UMOV UR20, UR36 ;  /* 0x0000002400147c82 */ /* 0x000fe20008000000 */
[----:B------:R-:W-:Y:S01]  /*5270*/  @!UP0 UIADD3 UR10, UPT, UPT, UR42, 0x70, URZ ;  /* 0x000000702a0a8890 */ /* 0x000fe2000fffe0ff */
[----:B------:R-:W-:Y:S01]  /*5280*/  SEL R3, RZ, 0x1, P0 ;  /* 0x00000001ff037807 */ /* 0x000fe20000000000 */
[----:B------:R-:W-:Y:S01]  /*5290*/  IMAD.U32 R10, RZ, RZ, UR8 ;  /* 0x00000008ff0a7e24 */ /* 0x000fe2000f8e00ff */
[----:B------:R-:W-:Y:S01]  /*52a0*/  @!UP0 UIADD3 UR8, UPT, UPT, UR5, 0x3a00, URZ ;  /* 0x00003a0005088890 */ /* 0x000fe2000fffe0ff */
[----:B------:R-:W-:Y:S01]  /*52b0*/  IMAD.IADD R34, R8, 0x1, R58 ;  /* 0x0000000108227824 */ /* 0x000fe200078e023a */
[----:B------:R-:W-:Y:S01]  /*52c0*/  VOTEU.ALL UP0, P4 ;  /* 0x0000000000ff7886 */ /* 0x000fe20002000000 */
[----:B------:R-:W-:Y:S01]  /*52d0*/  UMOV UR11, UR43 ;  /* 0x0000002b000b7c82 */ /* 0x000fe20008000000 */
[----:B------:R-:W-:Y:S01]  /*52e0*/  @!P4 R2UR UR22, R10 ;  /* 0x000000000a16c2ca */ /* 0x000fe200000e0000 */
[----:B------:R-:W-:Y:S01]  /*52f0*/  UMOV UR12, UR36 ;  /* 0x00000024000c7c82 */ /* 0x000fe20008000000 */
[----:B------:R-:W-:Y:S01]  /*5300*/  IMAD.U32 R11, RZ, RZ, UR7 ;  /* 0x00000007ff0b7e24 */ /* 0x000fe2000f8e00ff */
[----:B------:R-:W-:Y:S01]  /*5310*/  UMOV UR9, UR17 ;  /* 0x0000001100097c82 */ /* 0x000fe20008000000 */
[----:B------:R-:W-:Y:S01]  /*5320*/  @P3 R2UR UR36, R27 ;  /* 0x000000001b2432ca */ /* 0x000fe200000e0000 */
[----:B------:R-:W-:Y:S01]  /*5330*/  IMAD.IADD R37, R13, 0x1, R60 ;  /* 0x000000010d257824 */ /* 0x000fe200078e023c */
[----:B------:R-:W-:Y:S02]  /*5340*/  LOP3.LUT R32, R32, R3, RZ, 0x3c, !PT ;  /* 0x0000000320207212 */ /* 0x000fe400078e3cff */
[----:B------:R-:W-:Y:S02]  /*5350*/  @!P4 R2UR UR23, R11 ;  /* 0x000000000b17c2ca */ /* 0x000fe400000e0000 */
[----:B------:R-:W-:Y:S11]  /*5360*/  SEL R33, R33, RZ, P0 ;  /* 0x000000ff21217207 */ /* 0x000ff60000000000 */
[----:B------:R2:W-:Y:S01]  /*5370*/  @!UP1 UTMALDG.3D [UR16], [UR22], desc[UR14] ;  /* 0x00000e10160095b4 */ /* 0x0005e20008011000 */
[----:B------:R2:W-:Y:S01]  /*5380*/  @!UP0 UTMALDG.3D [UR8], [UR22], desc[UR14] ;  /* 0x00000e08160085b4 */ /* 0x0005e20008011000 */
[----:B------:R2:W-:Y:S01]  /*5390*/  @!P4 SYNCS.ARRIVE.TRANS64.RED.A0TR RZ, [UR5+0x68], R25 ;  /* 0x00006819ffffc9a7 */ /* 0x0005e20008300405 */
[----:B------:R-:W-:Y:S01]  /*53a0*/  UPLOP3.LUT UP0, UPT, UPT, UPT, UPT, 0x80, 0x8 ;  /* 0x000000000008789c */ /* 0x000fe20003f0f070 */
[----:B------:R-:W-:Y:S01]  /*53b0*/  SYNCS.ARRIVE.TRANS64.RED.A1T0 RZ, [UR6], RZ ;  /* 0x000000ffffff79a7 */ /* 0x000fe20008100406 */
[----:B------:R-:W-:Y:S09]  /*53c0*/  @P3 BRA `(.L_x_97) ;  /* 0xfffffff0002c3947 */ /* 0x000ff2000383ffff */
[----:B------:R-:W-:-:S04]  /*53d0*/  SHF.L.U32 R3, R36, 0x1f, RZ ;  /* 0x0000001f24037819 */ /* 0x000fc800000006ff */
[----:B------:R-:W1:Y:S02]  /*53e0*/  SYNCS.PHASECHK.TRANS64.TRYWAIT P0, [UR5+0x70], R3 ;  /* 0x00007003ff0075a7 */ /* 0x000e640008001105 */
[----:B-1----:R-:W-:Y:S05]  /*53f0*/  @!P0 BRA `(.L_x_98) ;  /* 0x0000004000048947 */ /* 0x002fea0003800000 */
.L_x_193:
[----:B------:R-:W3:Y:S02]  /*5400*/  SYNCS.PHASECHK.TRANS64.TRYWAIT P0, [UR5+0x78], R3 ;  /* 0x00007803ff0075a7 */ /* 0x000ee40008001105 */
[----:B---3--:R-:W-:Y:S05]  /*5410*/  @!P0 BRA `(.L_x_99) ;  /* 0x0000004000148947 */ /* 0x008fea0003800000 */
.L_x_195:
[----:B------:R-:W3:Y:S02]  /*5420*/  SYNCS.PHASECHK.TRANS64.TRYWAIT P0, [UR5+0x80], R3 ;  /* 0x00008003ff0075a7 */ /* 0x000ee40008001105 */
[----:B---3--:R-:W-:Y:S05]  /*5430*/  @!P0 BRA `(.L_x_100) ;  /* 0x0000004000248947 */ /* 0x008fea0003800000 */
.L_x_197:
[----:B-1----:R-:W-:-:S07]  /*5440*/  MOV R0, UR5 ;  /* 0x0000000500007c02 */ /* 0x002fce0008000f00 */
.L_x_101:
[----:B-1----:R-:W-:-:S04]  /*5450*/  SHF.L.U32 R3, R36, 0x1f, RZ ;  /* 0x0000001f24037819 */ /* 0x002fc800000006ff */
[----:B------:R1:W3:Y:S03]  /*5460*/  SYNCS.PHASECHK.TRANS64.TRYWAIT P0, [R0+URZ+0x88], R3 ;  /* 0x00008803000075a7 */ /* 0x0002e600080011ff */
[----:B---3--:R-:W-:Y:S05]  /*5470*/  @!P0 NANOSLEEP.SYNCS 0x989680 ;  /* 0x009896800000895d */ /* 0x008fea0003900000 */
[----:B------:R-:W3:Y:S02]  /*5480*/  @!P0 SYNCS.PHASECHK.TRANS64 P0, [R0+URZ+0x88], R3 ;  /* 0x00008803000085a7 */ /* 0x000ee400080010ff */
[----:B--23--:R-:W-:Y:S05]  /*5490*/  @P0 EXIT ;  /* 0x000000000000094d */ /* 0x00cfea0003800000 */
[----:B------:R-:W-:Y:S05]  /*54a0*/  BRA `(.L_x_101) ;  /* 0xfffffffc00e87947 */ /* 0x000fea000383ffff */
.L_x_86:
[----:B------:R-:W-:-:S06]  /*54b0*/  UISETP.GE.AND UP0, UPT, UR10, 0x4, UPT ;  /* 0x000000040a00788c */ /* 0x000fcc000bf06270 */
[----:B------:R-:W-:-:S13]  /*54c0*/  PLOP3.LUT P0, PT, PT, PT, UP0, 0x80, 0x8 ;  /* 0x000000000008781c */ /* 0x000fda0003f0f008 */
[----:B------:R-:W-:Y:S05]  /*54d0*/  @!P0 EXIT ;  /* 0x000000000000894d */ /* 0x000fea0003800000 */
[----:B------:R-:W-:Y:S01]  /*54e0*/  BAR.SYNC.DEFER_BLOCKING 0x6, 0xa0 ;  /* 0x0182800000007b1d */ /* 0x000fe20000010000 */
[----:B------:R-:W-:Y:S02]  /*54f0*/  IMAD.SHL.U32 R4, R66, 0x200000, RZ ;  /* 0x0020000042047824 */ /* 0x000fe400078e00ff */
[----:B------:R-:W-:Y:S02]  /*5500*/  HFMA2 R71, -RZ, RZ, 0, 5.9604644775390625e-08 ;  /* 0x00000001ff477431 */ /* 0x000fe400000001ff */
[C---:B------:R-:W-:Y:S01]  /*5510*/  IMAD.SHL.U32 R65, R72.reuse, 0x10, RZ ;  /* 0x0000001048417824 */ /* 0x040fe200078e00ff */
[----:B------:R-:W-:Y:S01]  /*5520*/  MOV R69, RZ ;  /* 0x000000ff00457202 */ /* 0x000fe20000000f00 */
[----:B------:R-:W-:Y:S01]  /*5530*/  IMAD.U32 R33, R72, 0x10000, RZ ;  /* 0x0001000048217824 */ /* 0x000fe200078e00ff */
[----:B------:R-:W-:Y:S01]  /*5540*/  UMOV UR48, 0x400 ;  /* 0x0000040000307882 */ /* 0x000fe20000000000 */
[----:B------:R-:W1:Y:S01]  /*5550*/  LDC R63, c[0x0][0x370] ;  /* 0x0000dc00ff3f7b82 */ /* 0x000e620000000800 */
[----:B------:R-:W-:Y:S01]  /*5560*/  ULEA UR48, UR37, UR48, 0x18 ;  /* 0x0000003025307291 */ /* 0x000fe2000f8ec0ff */
[----:B------:R-:W-:Y:S01]  /*5570*/  LOP3.LUT R4, R4, 0x200000, RZ, 0xc0, !PT ;  /* 0x0020000004047812 */ /* 0x000fe200078ec0ff */
[----:B------:R-:W-:Y:S01]  /*5580*/  IMAD.SHL.U32 R64, R72, 0x2, RZ ;  /* 0x0000000248407824 */ /* 0x000fe200078e00ff */
[C---:B------:R-:W-:Y:S01]  /*5590*/  LOP3.LUT R5, R65.reuse, 0x40, RZ, 0xc0, !PT ;  /* 0x0000004041057812 */ /* 0x040fe200078ec0ff */
[----:B------:R-:W-:Y:S01]  /*55a0*/  IMAD.SHL.U32 R3, R66, 0x200, RZ ;  /* 0x0000020042037824 */ /* 0x000fe200078e00ff */
[----:B------:R-:W-:Y:S01]  /*55b0*/  LOP3.LUT R2, R65, 0x5b0, RZ, 0xc0, !PT ;  /* 0x000005b041027812 */ /* 0x000fe200078ec0ff */
[----:B------:R-:W-:Y:S01]  /*55c0*/  UIADD3 UR4, UPT, UPT, UR48, 0x200, URZ ;  /* 0x0000020030047890 */ /* 0x000fe2000fffe0ff */
[----:B------:R-:W2:Y:S01]  /*55d0*/  LDC R28, c[0x0][0xb0c] ;  /* 0x0002c300ff1c7b82 */ /* 0x000ea20000000800 */
[----:B------:R-:W-:Y:S01]  /*55e0*/  LOP3.LUT R33, R4, 0x400000, R33, 0xf8, !PT ;  /* 0x0040000004217812 */ /* 0x000fe200078ef821 */
[----:B------:R-:W-:Y:S01]  /*55f0*/  IMAD.MOV.U32 R30, RZ, RZ, RZ ;  /* 0x000000ffff1e7224 */ /* 0x000fe200078e00ff */
[----:B------:R-:W-:Y:S01]  /*5600*/  LOP3.LUT R64, R5, 0x8, R64, 0xf8, !PT ;  /* 0x0000000805407812 */ /* 0x000fe200078ef840 */
[----:B------:R-:W-:Y:S01]  /*5610*/  IMAD.MOV.U32 R70, RZ, RZ, RZ ;  /* 0x000000ffff467224 */ /* 0x000fe200078e00ff */
[----:B------:R-:W-:Y:S01]  /*5620*/  LOP3.LUT R3, R2, 0x200, R3, 0xf8, !PT ;  /* 0x0000020002037812 */ /* 0x000fe200078ef803 */
[----:B------:R-:W-:Y:S01]  /*5630*/  IMAD.MOV.U32 R76, RZ, RZ, RZ ;  /* 0x000000ffff4c7224 */ /* 0x000fe200078e00ff */
[----:B------:R-:W-:Y:S01]  /*5640*/  LOP3.LUT P0, RZ, R65, 0x40, RZ, 0xc0, !PT ;  /* 0x0000004041ff7812 */ /* 0x000fe2000780c0ff */
[----:B------:R-:W3:Y:S01]  /*5650*/  LDC R61, c[0x0][0xb20] ;  /* 0x0002c800ff3d7b82 */ /* 0x000ee20000000800 */
[----:B------:R-:W4:Y:S01]  /*5660*/  LDS R0, [UR48+0x150] ;  /* 0x00015030ff007984 */ /* 0x000f220008000800 */
[----:B------:R-:W-:Y:S01]  /*5670*/  LOP3.LUT R64, R3, R64, RZ, 0xfc, !PT ;  /* 0x0000004003407212 */ /* 0x000fe200078efcff */
[----:B------:R-:W-:Y:S01]  /*5680*/  IMAD.U32 R67, RZ, RZ, UR4 ;  /* 0x00000004ff437e24 */ /* 0x000fe2000f8e00ff */
[----:B------:R-:W-:Y:S01]  /*5690*/  LOP3.LUT R72, R72, 0x60, RZ, 0xc0, !PT ;  /* 0x0000006048487812 */ /* 0x000fe200078ec0ff */
[----:B------:R-:W1:Y:S03]  /*56a0*/  LDCU.64 UR52, c[0x0][0x348] ;  /* 0x00006900ff3477ac */ /* 0x000e660008000a00 */
[----:B------:R-:W1:Y:S01]  /*56b0*/  LDC R27, c[0x0][0xb30] ;  /* 0x0002cc00ff1b7b82 */ /* 0x000e620000000800 */
[----:B------:R-:W1:Y:S01]  /*56c0*/  LDCU.64 UR38, c[0x0][0x888] ;  /* 0x00011100ff2677ac */ /* 0x000e620008000a00 */
[----:B------:R-:W1:Y:S06]  /*56d0*/  LDCU.64 UR44, c[0x0][0x890] ;  /* 0x00011200ff2c77ac */ /* 0x000e6c0008000a00 */
[----:B------:R-:W1:Y:S01]  /*56e0*/  LDC.64 R56, c[0x0][0xb10] ;  /* 0x0002c400ff387b82 */ /* 0x000e620000000a00 */
[----:B------:R-:W-:Y:S01]  /*56f0*/  UMOV UR49, URZ ;  /* 0x000000ff00317c82 */ /* 0x000fe20008000000 */
[----:B------:R-:W-:-:S06]  /*5700*/  UMOV UR51, URZ ;  /* 0x000000ff00337c82 */ /* 0x000fcc0008000000 */
[----:B------:R-:W1:Y:S08]  /*5710*/  LDC.64 R24, c[0x0][0xb18] ;  /* 0x0002c600ff187b82 */ /* 0x000e700000000a00 */
[----:B------:R-:W1:Y:S08]  /*5720*/  LDC.64 R22, c[0x0][0xb28] ;  /* 0x0002ca00ff167b82 */ /* 0x000e700000000a00 */
[----:B------:R-:W1:Y:S01]  /*5730*/  LDC.64 R54, c[0x0][0x8b0] ;  /* 0x00022c00ff367b82 */ /* 0x000e620000000a00 */
[----:B----4-:R-:W-:Y:S01]  /*5740*/  IMAD.IADD R33, R0, 0x1, R33 ;  /* 0x0000000100217824 */ /* 0x010fe200078e0221 */
[----:B------:R-:W-:-:S06]  /*5750*/  P2R R0, PR, RZ, 0x1 ;  /* 0x00000001ff007803 */ /* 0x000fcc0000000000 */
[----:B------:R-:W4:Y:S08]  /*5760*/  LDC.64 R52, c[0x0][0x8a8] ;  /* 0x00022a00ff347b82 */ /* 0x000f300000000a00 */
[----:B--23--:R-:W1:Y:S02]  /*5770*/  LDC R62, c[0x0][0x374] ;  /* 0x0000dd00ff3e7b82 */ /* 0x00ce640000000800 */
.L_x_145:
[C---:B------:R-:W-:Y:S02]  /*5780*/  LEA R0, R76.reuse, UR48, 0x3 ;  /* 0x000000304c007c11 */ /* 0x040fe4000f8e18ff */
[----:B------:R-:W-:Y:S02]  /*5790*/  SHF.L.U32 R3, R69, 0x1f, RZ ;  /* 0x0000001f45037819 */ /* 0x000fe400000006ff */
[----:B------:R-:W-:Y:S02]  /*57a0*/  LEA R16, R76, UR48, 0x4 ;  /* 0x000000304c107c11 */ /* 0x000fe4000f8e20ff */
[----:B--2---:R-:W2:Y:S02]  /*57b0*/  SYNCS.PHASECHK.TRANS64.TRYWAIT P0, [R0+URZ+0xa0], R3 ;  /* 0x0000a003000075a7 */ /* 0x004ea400080011ff */
[----:B--2---:R-:W-:Y:S05]  /*57c0*/  @!P0 BRA `(.L_x_102) ;  /* 0x0000003c00588947 */ /* 0x004fea0003800000 */
.L_x_198:
[----:B------:R-:W3:Y:S01]  /*57d0*/  LDC.64 R12, c[0x0][0xb10] ;  /* 0x0002c400ff0c7b82 */ /* 0x000ee20000000a00 */
[----:B------:R-:W4:Y:S01]  /*57e0*/  LDS.128 R16, [R16+0x130] ;  /* 0x0001300010107984 */ /* 0x000f220000000c00 */
[----:B-1----:R-:W-:Y:S01]  /*57f0*/  ISETP.NE.AND P1, PT, R27, 0x1, PT ;  /* 0x000000011b00780c */ /* 0x002fe20003f25270 */
[----:B--2---:R-:W-:Y:S01]  /*5800*/  VIADD R0, R0, 0xb0 ;  /* 0x000000b000007836 */ /* 0x004fe20000000000 */
[----:B------:R-:W-:Y:S04]  /*5810*/  ISETP.GE.AND P0, PT, R26, 0x1, PT ;  /* 0x000000011a00780c */ /* 0x000fe80003f06270 */
[----:B------:R-:W1:Y:S01]  /*5820*/  LDC.64 R10, c[0x0][0xb18] ;  /* 0x0002c600ff0a7b82 */ /* 0x000e620000000a00 */
[----:B------:R-:W-:Y:S01]  /*5830*/  PRMT R0, RZ, 0x654, R0 ;  /* 0x00000654ff007816 */ /* 0x000fe20000000000 */
[----:B------:R-:W-:Y:S01]  /*5840*/  @!PT LDS RZ, [RZ] ;  /* 0x00000000fffff984 */ /* 0x000fe20000000800 */
[----:B------:R-:W-:Y:S01]  /*5850*/  @!PT LDS RZ, [RZ] ;  /* 0x00000000fffff984 */ /* 0x000fe20000000800 */
[----:B------:R-:W-:Y:S01]  /*5860*/  @!PT LDS RZ, [RZ] ;  /* 0x00000000fffff984 */ /* 0x000fe20000000800 */
[----:B------:R-:W-:Y:S01]  /*5870*/  @!PT LDS RZ, [RZ] ;  /* 0x00000000fffff984 */ /* 0x000fe20000000800 */
[----:B------:R2:W-:Y:S06]  /*5880*/  MEMBAR.ALL.CTA ;  /* 0x0000000000007992 */ /* 0x0005ec0000008000 */
[----:B--2---:R-:W2:Y:S01]  /*5890*/  FENCE.VIEW.ASYNC.S ;  /* 0x00000000000073c6 */ /* 0x004ea20000000000 */
[----:B------:R-:W1:Y:S08]  /*58a0*/  @!P1 LDC R14, c[0x0][0xb20] ;  /* 0x0002c800ff0e9b82 */ /* 0x000e700000000800 */
[----:B------:R-:W1:Y:S01]  /*58b0*/  @!P1 LDC R9, c[0x0][0xb0c] ;  /* 0x0002c300ff099b82 */ /* 0x000e620000000800 */
[----:B--2---:R2:W-:Y:S01]  /*58c0*/  SYNCS.ARRIVE.TRANS64.RED.A1T0 RZ, [R0+URZ], RZ ;  /* 0x000000ff00ff79a7 */ /* 0x0045e200081004ff */
[----:B----4-:R-:W-:Y:S04]  /*58d0*/  LOP3.LUT P4, RZ, R18, 0x1, RZ, 0xc0, !PT ;  /* 0x0000000112ff7812 */ /* 0x010fe8000788c0ff */
[----:B------:R-:W-:Y:S09]  /*58e0*/  P2R R73, PR, RZ, 0x10 ;  /* 0x00000010ff497803 */ /* 0x000ff20000000000 */
[----:B------:R-:W-:Y:S02]  /*58f0*/  @P4 MOV R31, R16 ;  /* 0x00000010001f4202 */ /* 0x000fe40000000f00 */
[----:B------:R-:W-:Y:S01]  /*5900*/  @P4 LOP3.LUT R29, R17, 0xffff, RZ, 0xc0, !PT ;  /* 0x0000ffff111d4812 */ /* 0x000fe200078ec0ff */
[----:B--23--:R-:W-:Y:S06]  /*5910*/  @!P0 BRA `(.L_x_103) ;  /* 0x0000000000a48947 */ /* 0x00cfec0003800000 */
[----:B------:R-:W-:Y:S01]  /*5920*/  IMAD.HI.U32 R36, R62, R25, RZ ;  /* 0x000000193e247227 */ /* 0x000fe200078e00ff */
[----:B------:R-:W-:Y:S02]  /*5930*/  ISETP.NE.AND P0, PT, R24, 0x1, PT ;  /* 0x000000011800780c */ /* 0x000fe40003f05270 */
[----:B------:R-:W-:Y:S01]  /*5940*/  ISETP.NE.AND P2, PT, R26, 0x1, PT ;  /* 0x000000011a00780c */ /* 0x000fe20003f45270 */
[-C--:B------:R-:W-:Y:S01]  /*5950*/  IMAD.HI.U32 R20, R63, R56.reuse, RZ ;  /* 0x000000383f147227 */ /* 0x080fe200078e00ff */
[----:B------:R-:W-:Y:S02]  /*5960*/  SHF.R.U32.HI R21, RZ, R61, R36 ;  /* 0x0000003dff157219 */ /* 0x000fe40000011624 */
[----:B------:R-:W-:Y:S01]  /*5970*/  ISETP.NE.AND P3, PT, R28, 0x1, PT ;  /* 0x000000011c00780c */ /* 0x000fe20003f65270 */
[----:B------:R-:W-:Y:S01]  /*5980*/  IMAD.HI.U32 R40, R29, R25, RZ ;  /* 0x000000191d287227 */ /* 0x000fe200078e00ff */
[----:B------:R-:W-:Y:S02]  /*5990*/  SHF.R.U32.HI R20, RZ, R57, R20 ;  /* 0x00000039ff147219 */ /* 0x000fe40000011614 */
[----:B------:R-:W-:Y:S01]  /*59a0*/  SEL R3, R62, R21, !P0 ;  /* 0x000000153e037207 */ /* 0x000fe20004000000 */
[----:B------:R-:W-:Y:S01]  /*59b0*/  IMAD.HI.U32 R38, R31, R56, RZ ;  /* 0x000000381f267227 */ /* 0x000fe200078e00ff */
[----:B------:R-:W-:Y:S03]  /*59c0*/  SEL R7, R63, R20, !P3 ;  /* 0x000000143f077207 */ /* 0x000fe60005800000 */
[-C--:B------:R-:W-:Y:S01]  /*59d0*/  IMAD.HI.U32 R20, R3, R22.reuse, RZ ;  /* 0x0000001603147227 */ /* 0x080fe200078e00ff */
[----:B------:R-:W-:Y:S03]  /*59e0*/  SHF.R.U32.HI R38, RZ, R57, R38 ;  /* 0x00000039ff267219 */ /* 0x000fe60000011626 */
[----:B------:R-:W-:Y:S01]  /*59f0*/  IMAD.HI.U32 R36, R7, R22, RZ ;  /* 0x0000001607247227 */ /* 0x000fe200078e00ff */
[----:B------:R-:W-:Y:S02]  /*5a00*/  @P2 SHF.R.U32.HI R3, RZ, R23, R20 ;  /* 0x00000017ff032219 */ /* 0x000fe40000011614 */
[----:B------:R-:W-:Y:S02]  /*5a10*/  SHF.R.U32.HI R20, RZ, R61, R40 ;  /* 0x0000003dff147219 */ /* 0x000fe40000011628 */
[----:B------:R-:W-:Y:S01]  /*5a20*/  @P2 SHF.R.U32.HI R7, RZ, R23, R36 ;  /* 0x00000017ff072219 */ /* 0x000fe20000011624 */
[C---:B------:R-:W-:Y:S01]  /*5a30*/  IMAD R2, R26.reuse, R3, RZ ;  /* 0x000000031a027224 */ /* 0x040fe200078e02ff */
[----:B------:R-:W-:Y:S02]  /*5a40*/  SEL R5, R29, R20, !P0 ;  /* 0x000000141d057207 */ /* 0x000fe40004000000 */
[----:B------:R-:W-:Y:S01]  /*5a50*/  SEL R3, R31, R38, !P3 ;  /* 0x000000261f037207 */ /* 0x000fe20005800000 */
[----:B------:R-:W-:Y:S01]  /*5a60*/  IMAD R4, R26, R7, RZ ;  /* 0x000000071a047224 */ /* 0x000fe200078e02ff */
[C---:B------:R-:W-:Y:S01]  /*5a70*/  ISETP.GE.AND P0, PT, R5.reuse, R2, PT ;  /* 0x000000020500720c */ /* 0x040fe20003f06270 */
[----:B------:R-:W-:Y:S03]  /*5a80*/  IMAD.HI.U32 R6, R5, R22, RZ ;  /* 0x0000001605067227 */ /* 0x000fe600078e00ff */
[----:B------:R-:W-:Y:S01]  /*5a90*/  ISETP.GE.OR P0, PT, R3, R4, P0 ;  /* 0x000000040300720c */ /* 0x000fe20000706670 */
[----:B------:R-:W-:Y:S01]  /*5aa0*/  IMAD.MOV R4, RZ, RZ, -R3 ;  /* 0x000000ffff047224 */ /* 0x000fe200078e0a03 */
[-C--:B------:R-:W-:Y:S03]  /*5ab0*/  SHF.R.U32.HI R6, RZ, R23.reuse, R6 ;  /* 0x00000017ff067219 */ /* 0x080fe60000011606 */
[----:B------:R-:W-:Y:S01]  /*5ac0*/  IMAD R31, R28, R4, R31 ;  /* 0x000000041c1f7224 */ /* 0x000fe200078e021f */
[----:B------:R-:W-:Y:S05]  /*5ad0*/  SEL R15, R5, R6, !P2 ;  /* 0x00000006050f7207 */ /* 0x000fea0005000000 */
[----:B------:R-:W-:Y:S02]  /*5ae0*/  IMAD.MOV R6, RZ, RZ, -R15 ;  /* 0x000000ffff067224 */ /* 0x000fe400078e0a0f */
[C---:B------:R-:W-:Y:S04]  /*5af0*/  @!P0 IMAD.HI.U32 R2, R3.reuse, R22, RZ ;  /* 0x0000001603028227 */ /* 0x040fe800078e00ff */
[----:B------:R-:W-:Y:S01]  /*5b00*/  IMAD R6, R26, R6, R5 ;  /* 0x000000061a067224 */ /* 0x000fe200078e0205 */
[----:B------:R-:W-:Y:S04]  /*5b10*/  @!P0 SHF.R.U32.HI R2, RZ, R23, R2 ;  /* 0x00000017ff028219 */ /* 0x000fe80000011602 */
[----:B------:R-:W-:Y:S02]  /*5b20*/  @!P0 SEL R0, R3, R2, !P2 ;  /* 0x0000000203008207 */ /* 0x000fe40005000000 */
[----:B------:R-:W-:Y:S02]  /*5b30*/  IADD3 R2, PT, PT, -R5, RZ, RZ ;  /* 0x000000ff05027210 */ /* 0x000fe40007ffe1ff */
[----:B------:R-:W-:Y:S01]  /*5b40*/  @!P0 IADD3 R8, PT, PT, R15, -R0, RZ ;  /* 0x800000000f088210 */ /* 0x000fe20007ffe0ff */
[----:B------:R-:W-:Y:S02]  /*5b50*/  @!P0 IMAD R0, R7, R6, R0 ;  /* 0x0000000607008224 */ /* 0x000fe400078e0200 */
[----:B------:R-:W-:Y:S02]  /*5b60*/  IMAD R29, R24, R2, R29 ;  /* 0x00000002181d7224 */ /* 0x000fe400078e021d */
[----:B------:R-:W-:Y:S02]  /*5b70*/  @!P0 IMAD R5, R8, R26, R3 ;  /* 0x0000001a08058224 */ /* 0x000fe400078e0203 */
[----:B------:R-:W-:Y:S04]  /*5b80*/  @!P0 IMAD.MOV.U32 R3, RZ, RZ, R0 ;  /* 0x000000ffff038224 */ /* 0x000fe800078e0000 */
[----:B------:R-:W-:Y:S02]  /*5b90*/  IMAD R31, R3, R28, R31 ;  /* 0x0000001c031f7224 */ /* 0x000fe400078e021f */
[----:B------:R-:W-:Y:S07]  /*5ba0*/  IMAD R29, R5, R24, R29 ;  /* 0x00000018051d7224 */ /* 0x000fee00078e021d */
.L_x_103:
[----:B-1----:R-:W-:Y:S01]  /*5bb0*/  @!P1 ISETP.NE.AND P0, PT, R10, 0x1, PT ;  /* 0x000000010a00980c */ /* 0x002fe20003f05270 */
[----:B------:R-:W-:Y:S01]  /*5bc0*/  @!P1 IMAD.HI.U32 R3, R29, R11, RZ ;  /* 0x0000000b1d039227 */ /* 0x000fe200078e00ff */
[----:B------:R-:W-:Y:S01]  /*5bd0*/  R2UR UR42, R37 ;  /* 0x00000000252a72ca */ /* 0x000fe200000e0000 */
[----:B------:R-:W-:Y:S01]  /*5be0*/  BSSY.RECONVERGENT B6, `(.L_x_104) ;  /* 0x0000031000067945 */ /* 0x000fe20003800200 */
[----:B------:R-:W-:Y:S01]  /*5bf0*/  R2UR UR41, R34 ;  /* 0x00000000222972ca */ /* 0x000fe200000e0000 */
[----:B------:R-:W-:Y:S01]  /*5c00*/  @!P1 IMAD.HI.U32 R0, R31, R12, RZ ;  /* 0x0000000c1f009227 */ /* 0x000fe200078e00ff */
[----:B------:R-:W-:Y:S02]  /*5c10*/  @!P1 SHF.R.U32.HI R2, RZ, R14, R3 ;  /* 0x0000000eff029219 */ /* 0x000fe40000011603 */
[----:B------:R-:W-:Y:S01]  /*5c20*/  @!P1 ISETP.NE.AND P2, PT, R9, 0x1, PT ;  /* 0x000000010900980c */ /* 0x000fe20003f45270 */
[----:B------:R-:W-:Y:S01]  /*5c30*/  VIADD R76, R76, 0x1 ;  /* 0x000000014c4c7836 */ /* 0x000fe20000000000 */
[----:B------:R-:W-:Y:S02]  /*5c40*/  @!P1 SEL R2, R29, R2, !P0 ;  /* 0x000000021d029207 */ /* 0x000fe40004000000 */
[----:B------:R-:W-:Y:S02]  /*5c50*/  @!P1 SHF.R.U32.HI R0, RZ, R13, R0 ;  /* 0x0000000dff009219 */ /* 0x000fe40000011600 */
[----:B------:R-:W-:Y:S01]  /*5c60*/  LOP3.LUT P0, RZ, R67, 0x90, RZ, 0xc0, !PT ;  /* 0x0000009043ff7812 */ /* 0x000fe2000780c0ff */
[----:B------:R-:W-:Y:S01]  /*5c70*/  USHF.L.U32 UR42, UR42, 0x6, URZ ;  /* 0x000000062a2a7899 */ /* 0x000fe200080006ff */
[----:B------:R-:W-:Y:S01]  /*5c80*/  @!P1 SEL R3, R31, R0, !P2 ;  /* 0x000000001f039207 */ /* 0x000fe20005000000 */
[----:B------:R-:W-:Y:S01]  /*5c90*/  USHF.L.U32 UR41, UR41, 0x7, URZ ;  /* 0x0000000729297899 */ /* 0x000fe200080006ff */
[----:B------:R-:W-:Y:S03]  /*5ca0*/  @P4 SHF.R.U32.HI R68, RZ, 0x10, R17 ;  /* 0x00000010ff444819 */ /* 0x000fe60000011611 */
[----:B------:R-:W-:Y:S02]  /*5cb0*/  @!P1 IMAD.IADD R0, R2, 0x1, -R3 ;  /* 0x0000000102009824 */ /* 0x000fe400078e0a03 */
[----:B------:R-:W-:Y:S02]  /*5cc0*/  @!P1 IMAD.IADD R2, R3, 0x1, -R2 ;  /* 0x0000000103029824 */ /* 0x000fe400078e0a02 */
[----:B------:R-:W-:Y:S02]  /*5cd0*/  @!P1 IMAD R31, R0, R9, R31 ;  /* 0x00000009001f9224 */ /* 0x000fe400078e021f */
[----:B------:R-:W-:Y:S01]  /*5ce0*/  @!P1 IMAD R29, R2, R10, R29 ;  /* 0x0000000a021d9224 */ /* 0x000fe200078e021d */
[----:B------:R-:W-:Y:S06]  /*5cf0*/  @!P0 BRA `(.L_x_105) ;  /* 0x00000000007c8947 */ /* 0x000fec0003800000 */
[----:B------:R-:W1:Y:S01]  /*5d00*/  LDCU.64 UR8, c[0x4][0x80] ;  /* 0x01001000ff0877ac */ /* 0x000e620008000a00 */
[----:B------:R-:W-:Y:S01]  /*5d10*/  MOV R2, 0x0 ;  /* 0x0000000000027802 */ /* 0x000fe20000000f00 */
[----:B------:R-:W-:Y:S02]  /*5d20*/  HFMA2 R12, -RZ, RZ, 0, 5.9604644775390625e-08 ;  /* 0x00000001ff0c7431 */ /* 0x000fe400000001ff */
[----:B------:R-:W-:Y:S01]  /*5d30*/  IMAD.MOV.U32 R8, RZ, RZ, 0x70 ;  /* 0x00000070ff087424 */ /* 0x000fe200078e00ff */
[----:B------:R2:W3:Y:S01]  /*5d40*/  LDC.64 R14, c[0x4][R2] ;  /* 0x01000000020e7b82 */ /* 0x0004e20000000a00 */
[----:B------:R-:W4:Y:S01]  /*5d50*/  LDCU.64 UR6, c[0x4][0x88] ;  /* 0x01001100ff0677ac */ /* 0x000f220008000a00 */
[----:B------:R-:W-:Y:S01]  /*5d60*/  IMAD.MOV.U32 R13, RZ, RZ, RZ ;  /* 0x000000ffff0d7224 */ /* 0x000fe200078e00ff */
[----:B------:R-:W2:Y:S01]  /*5d70*/  LDCU.64 UR4, c[0x4][0x8] ;  /* 0x01000100ff0477ac */ /* 0x000ea20008000a00 */
[----:B-1----:R-:W-:Y:S01]  /*5d80*/  MOV R5, UR9 ;  /* 0x0000000900057c02 */ /* 0x002fe20008000f00 */
[----:B------:R-:W-:Y:S01]  /*5d90*/  IMAD.U32 R4, RZ, RZ, UR8 ;  /* 0x00000008ff047e24 */ /* 0x000fe2000f8e00ff */
[----:B----4-:R-:W-:Y:S01]  /*5da0*/  MOV R7, UR7 ;  /* 0x0000000700077c02 */ /* 0x010fe20008000f00 */
[----:B------:R-:W-:Y:S01]  /*5db0*/  IMAD.U32 R6, RZ, RZ, UR6 ;  /* 0x00000006ff067e24 */ /* 0x000fe2000f8e00ff */
[----:B--2---:R-:W-:Y:S01]  /*5dc0*/  MOV R11, UR5 ;  /* 0x00000005000b7c02 */ /* 0x004fe20008000f00 */
[----:B------:R-:W-:Y:S02]  /*5dd0*/  IMAD.U32 R10, RZ, RZ, UR4 ;  /* 0x00000004ff0a7e24 */ /* 0x000fe4000f8e00ff */
[----:B------:R-:W-:Y:S07]  /*5de0*/  LEPC R20, `(.L_x_106) ;  /* 0x000000001014794e */ /* 0x000fee0000000000 */
[----:B---3-5:R-:W-:Y:S05]  /*5df0*/  CALL.ABS.NOINC R14 ;  /* 0x000000000e007343 */ /* 0x028fea0003c00000 */
.L_x_106:
[----:B------:R-:W1:Y:S01]  /*5e00*/  LDCU.64 UR8, c[0x4][0x80] ;  /* 0x01001000ff0877ac */ /* 0x000e620008000a00 */
[----:B------:R-:W2:Y:S01]  /*5e10*/  LDC.64 R2, c[0x4][R2] ;  /* 0x0100000002027b82 */ /* 0x000ea20000000a00 */
[----:B------:R-:W-:Y:S02]  /*5e20*/  HFMA2 R12, -RZ, RZ, 0, 5.9604644775390625e-08 ;  /* 0x00000001ff0c7431 */ /* 0x000fe400000001ff */
[----:B------:R-:W-:Y:S02]  /*5e30*/  IMAD.MOV.U32 R8, RZ, RZ, 0x70 ;  /* 0x00000070ff087424 */ /* 0x000fe400078e00ff */
[----:B------:R-:W-:Y:S01]  /*5e40*/  IMAD.MOV.U32 R13, RZ, RZ, RZ ;  /* 0x000000ffff0d7224 */ /* 0x000fe200078e00ff */
[----:B------:R-:W3:Y:S01]  /*5e50*/  LDCU.64 UR6, c[0x4][0x88] ;  /* 0x01001100ff0677ac */ /* 0x000ee20008000a00 */
[----:B------:R-:W4:Y:S01]  /*5e60*/  LDCU.64 UR4, c[0x4][0x8] ;  /* 0x01000100ff0477ac */ /* 0x000f220008000a00 */
[----:B-1----:R-:W-:Y:S02]  /*5e70*/  MOV R4, UR8 ;  /* 0x0000000800047c02 */ /* 0x002fe40008000f00 */
[----:B------:R-:W-:Y:S02]  /*5e80*/  MOV R5, UR9 ;  /* 0x0000000900057c02 */ /* 0x000fe40008000f00 */
[----:B---3--:R-:W-:Y:S01]  /*5e90*/  MOV R7, UR7 ;  /* 0x0000000700077c02 */ /* 0x008fe20008000f00 */
[----:B------:R-:W-:Y:S01]  /*5ea0*/  IMAD.U32 R6, RZ, RZ, UR6 ;  /* 0x00000006ff067e24 */ /* 0x000fe2000f8e00ff */
[----:B----4-:R-:W-:Y:S01]  /*5eb0*/  MOV R11, UR5 ;  /* 0x00000005000b7c02 */ /* 0x010fe20008000f00 */
[----:B------:R-:W-:Y:S02]  /*5ec0*/  IMAD.U32 R10, RZ, RZ, UR4 ;  /* 0x00000004ff0a7e24 */ /* 0x000fe4000f8e00ff */
[----:B------:R-:W-:Y:S07]  /*5ed0*/  LEPC R20, `(.L_x_105) ;  /* 0x000000001014794e */ /* 0x000fee0000000000 */
[----:B--2---:R-:W-:Y:S05]  /*5ee0*/  CALL.ABS.NOINC R2 ;  /* 0x0000000002007343 */ /* 0x004fea0003c00000 */
.L_x_105:
[----:B------:R-:W-:Y:S05]  /*5ef0*/  BSYNC.RECONVERGENT B6 ;  /* 0x0000000000067941 */ /* 0x000fea0003800200 */
.L_x_104:
[----:B------:R-:W-:Y:S01]  /*5f00*/  ISETP.NE.U32.AND P4, PT, R54, RZ, PT ;  /* 0x000000ff3600720c */ /* 0x000fe20003f85070 */
[----:B------:R-:W-:Y:S01]  /*5f10*/  UISETP.NE.AND UP2, UPT, UR50, URZ, UPT ;  /* 0x000000ff3200728c */ /* 0x000fe2000bf45270 */
[----:B------:R-:W-:Y:S01]  /*5f20*/  ISETP.NE.U32.AND P2, PT, RZ, UR38, PT ;  /* 0x00000026ff007c0c */ /* 0x000fe2000bf45070 */
[----:B------:R-:W-:Y:S01]  /*5f30*/  UISETP.NE.U32.AND UP1, UPT, UR44, URZ, UPT ;  /* 0x000000ff2c00728c */ /* 0x000fe2000bf25070 */
[----:B------:R-:W-:Y:S01]  /*5f40*/  ISETP.NE.AND.EX P4, PT, R55, RZ, PT, P4 ;  /* 0x000000ff3700720c */ /* 0x000fe20003f85340 */
[----:B------:R-:W-:Y:S01]  /*5f50*/  UPLOP3.LUT UP0, UPT, UPT, UPT, UPT, 0x40, 0x4 ;  /* 0x000000000004789c */ /* 0x000fe20003f0e870 */
[----:B------:R-:W-:Y:S01]  /*5f60*/  ISETP.NE.AND.EX P2, PT, RZ, UR39, PT, P2 ;  /* 0x00000027ff007c0c */ /* 0x000fe2000bf45320 */
[----:B------:R-:W-:Y:S01]  /*5f70*/  UISETP.NE.AND.EX UP1, UPT, UR45, URZ, UPT, UP1 ;  /* 0x000000ff2d00728c */ /* 0x000fe2000bf25310 */
[----:B------:R-:W-:Y:S04]  /*5f80*/  PLOP3.LUT P1, PT, PT, PT, UP2, 0x80, 0x8 ;  /* 0x000000000008781c */ /* 0x000fe80003f2f028 */
[----:B------:R-:W-:Y:S06]  /*5f90*/  @UP2 UPLOP3.LUT UP0, UPT, UPT, UPT, UP1, 0x80, 0x8 ;  /* 0x000000000008289c */ /* 0x000fec0003f0f010 */
[----:B------:R-:W-:Y:S01]  /*5fa0*/  PLOP3.LUT P0, PT, PT, PT, UP0, 0x80, 0x8 ;  /* 0x000000000008781c */ /* 0x000fe20003f0f008 */
[----:B------:R-:W-:Y:S01]  /*5fb0*/  @!UPT UIADD3 URZ, UPT, UPT, URZ, URZ, URZ ;  /* 0x000000fffffff290 */ /* 0x000fe2000fffe0ff */
[----:B------:R-:W-:Y:S11]  /*5fc0*/  BRA.U !UP1, `(.L_x_107) ;  /* 0x0000000109387547 */ /* 0x000ff6000b800000 */
[----:B------:R-:W-:Y:S01]  /*5fd0*/  UISETP.NE.U32.AND UP0, UPT, UR38, URZ, UPT ;  /* 0x000000ff2600728c */ /* 0x000fe2000bf05070 */
[----:B------:R-:W-:Y:S02]  /*5fe0*/  HFMA2 R0, -RZ, RZ, 0, 5.9604644775390625e-08 ;  /* 0x00000001ff007431 */ /* 0x000fe400000001ff */
[----:B------:R-:W-:Y:S01]  /*5ff0*/  IMAD.MOV.U32 R59, RZ, RZ, 0x1 ;  /* 0x00000001ff3b7424 */ /* 0x000fe200078e00ff */
[----:B------:R-:W-:Y:S06]  /*6000*/  UISETP.NE.AND.EX UP0, UPT, UR39, URZ, UPT, UP0 ;  /* 0x000000ff2700728c */ /* 0x000fec000bf05300 */
[----:B------:R-:W-:Y:S05]  /*6010*/  PLOP3.LUT P3, PT, PT, PT, UP0, 0x80, 0x8 ;  /* 0x000000000008781c */ /* 0x000fea0003f6f008 */
[----:B------:R-:W1:Y:S01]  /*6020*/  @UP0 LDCU.64 UR6, c[0x0][0x888] ;  /* 0x00011100ff0607ac */ /* 0x000e620008000a00 */
[----:B------:R-:W-:Y:S07]  /*6030*/  @UP0 UIMAD UR4, UR36, UR44, URZ ;  /* 0x0000002c240402a4 */ /* 0x000fee000f8e02ff */
[----:B------:R-:W-:Y:S01]  /*6040*/  @!P3 PRMT R59, R0, 0x7610, R59 ;  /* 0x00007610003bb816 */ /* 0x000fe2000000003b */
[----:B-1----:R-:W-:Y:S03]  /*6050*/  @UP0 UIMAD.WIDE UR6, UR4, 0x4, UR6 ;  /* 0x00000004040608a5 */ /* 0x002fe6000f8e0206 */
[----:B------:R-:W1:Y:S03]  /*6060*/  @!UP0 LDCU UR4, c[0x0][0x880] ;  /* 0x00011000ff0487ac */ /* 0x000e660008000800 */
[----:B------:R-:W-:Y:S01]  /*6070*/  IMAD.U32 R2, RZ, RZ, UR6 ;  /* 0x00000006ff027e24 */ /* 0x000fe2000f8e00ff */
[----:B------:R-:W-:Y:S05]  /*6080*/  MOV R3, UR7 ;  /* 0x0000000700037c02 */ /* 0x000fea0008000f00 */
[----:B-----5:R2:W5:Y:S02]  /*6090*/  @P3 LDG.E R35, desc[UR46][R2.64] ;  /* 0x0000002e02233981 */ /* 0x020564000c1e1900 */
[----:B-12---:R-:W-:Y:S02]  /*60a0*/  @!P3 IMAD.U32 R35, RZ, RZ, UR4 ;  /* 0x00000004ff23be24 */ /* 0x006fe4000f8e00ff */
.L_x_107:
[----:B------:R-:W-:Y:S05]  /*60b0*/  @!P4 BRA `(.L_x_108) ;  /* 0x000000000020c947 */ /* 0x000fea0003800000 */
[----:B------:R-:W-:Y:S04]  /*60c0*/  ISETP.NE.U32.AND P3, PT, R52, RZ, PT ;  /* 0x000000ff3400720c */ /* 0x000fe80003f65070 */
[----:B------:R-:W-:Y:S11]  /*60d0*/  ISETP.NE.AND.EX P3, PT, R53, RZ, PT, P3 ;  /* 0x000000ff3500720c */ /* 0x000ff60003f65330 */
[----:B------:R-:W-:Y:S02]  /*60e0*/  @!UPT UIADD3 URZ, UPT, UPT, URZ, URZ, URZ ;  /* 0x000000fffffff290 */ /* 0x000fe4000fffe0ff */
[----:B------:R-:W1:Y:S01]  /*60f0*/  @P3 LDC.64 R2, c[0x0][0x8a8] ;  /* 0x00022a00ff023b82 */ /* 0x000e620000000a00 */
[----:B------:R-:W-:Y:S04]  /*6100*/  @P3 IMAD R0, R54, UR36, RZ ;  /* 0x0000002436003c24 */ /* 0x000fe8000f8e02ff */
[----:B-1----:R-:W-:Y:S05]  /*6110*/  @P3 IMAD.WIDE R2, R0, 0x4, R2 ;  /* 0x0000000400023825 */ /* 0x002fea00078e0202 */
[----:B-----5:R1:W5:Y:S02]  /*6120*/  @P3 LDG.E R32, desc[UR46][R2.64] ;  /* 0x0000002e02203981 */ /* 0x020364000c1e1900 */
[----:B-1----:R-:W2:Y:S02]  /*6130*/  @!P3 LDC R32, c[0x0][0x8a0] ;  /* 0x00022800ff20bb82 */ /* 0x002ea40000000800 */
.L_x_108:
[----:B-----5:R-:W-:Y:S01]  /*6140*/  FSETP.NEU.AND P3, PT, R35, RZ, PT ;  /* 0x000000ff2300720b */ /* 0x020fe20003f6d000 */
[----:B------:R-:W-:Y:S01]  /*6150*/  IMAD.SHL.U32 R77, R64, 0x2, RZ ;  /* 0x00000002404d7824 */ /* 0x000fe200078e00ff */
[----:B------:R-:W-:Y:S01]  /*6160*/  SEL R5, RZ, 0xffffffff, P2 ;  /* 0xffffffffff057807 */ /* 0x000fe20001000000 */
[----:B------:R-:W-:Y:S01]  /*6170*/  BSSY B1, `(.L_x_109) ;  /* 0x0000034000017945 */ /* 0x000fe20003800000 */
[----:B------:R-:W-:Y:S01]  /*6180*/  @P1 LOP3.LUT P2, RZ, R59, 0xff, RZ, 0xc0, !PT ;  /* 0x000000ff3bff1812 */ /* 0x000fe2000784c0ff */
[----:B------:R-:W-:Y:S01]  /*6190*/  IMAD.MOV.U32 R39, RZ, RZ, 0x1 ;  /* 0x00000001ff277424 */ /* 0x000fe200078e00ff */
[----:B------:R-:W-:Y:S01]  /*61a0*/  @P1 SEL R0, RZ, 0xffffffff, P3 ;  /* 0xffffffffff001807 */ /* 0x000fe20001800000 */
[C---:B------:R-:W-:Y:S01]  /*61b0*/  IMAD R34, R30.reuse, 0x40, R33 ;  /* 0x000000401e227824 */ /* 0x040fe200078e0221 */
[----:B------:R-:W-:Y:S01]  /*61c0*/  LOP3.LUT R71, R71, 0x1, RZ, 0x3c, !PT ;  /* 0x0000000147477812 */ /* 0x000fe200078e3cff */
[----:B------:R-:W-:Y:S01]  /*61d0*/  IMAD.MOV.U32 R38, RZ, RZ, RZ ;  /* 0x000000ffff267224 */ /* 0x000fe200078e00ff */
[----:B------:R-:W-:Y:S02]  /*61e0*/  @P0 SEL R0, R5, R0, !P2 ;  /* 0x0000000005000207 */ /* 0x000fe40005000000 */
[----:B------:R-:W-:Y:S02]  /*61f0*/  CS2R R50, SRZ ;  /* 0x0000000000327805 */ /* 0x000fe4000001ff00 */
[----:B------:R-:W-:Y:S02]  /*6200*/  LEA R74, R30, UR48, 0x3 ;  /* 0x000000301e4a7c11 */ /* 0x000fe4000f8e18ff */
[----:B------:R-:W-:Y:S02]  /*6210*/  CS2R R48, SRZ ;  /* 0x0000000000307805 */ /* 0x000fe4000001ff00 */
[----:B------:R-:W-:Y:S02]  /*6220*/  @P1 LOP3.LUT R0, R0, 0x1, RZ, 0xc0, !PT ;  /* 0x0000000100001812 */ /* 0x000fe400078ec0ff */
[----:B------:R-:W-:Y:S02]  /*6230*/  CS2R R42, SRZ ;  /* 0x00000000002a7805 */ /* 0x000fe4000001ff00 */
[----:B------:R-:W-:Y:S02]  /*6240*/  SHF.L.U32 R3, R70, 0x1f, RZ ;  /* 0x0000001f46037819 */ /* 0x000fe400000006ff */
[----:B------:R-:W-:Y:S02]  /*6250*/  CS2R R40, SRZ ;  /* 0x0000000000287805 */ /* 0x000fe4000001ff00 */
[----:B------:R-:W-:Y:S01]  /*6260*/  ISETP.NE.U32.OR P5, PT, R0, 0x1, !P1 ;  /* 0x000000010000780c */ /* 0x000fe20004fa5470 */
[----:B------:R-:W-:Y:S01]  /*6270*/  VIADD R82, R77, UR48 ;  /* 0x000000304d527c36 */ /* 0x000fe20008000000 */
[----:B------:R-:W-:Y:S02]  /*6280*/  PLOP3.LUT P2, PT, PT, PT, UP1, 0x80, 0x8 ;  /* 0x000000000008781c */ /* 0x000fe40003f4f018 */
[----:B------:R-:W-:Y:S02]  /*6290*/  SEL R0, RZ, 0xffffffff, P3 ;  /* 0xffffffffff007807 */ /* 0x000fe40001800000 */
[----:B------:R-:W-:Y:S02]  /*62a0*/  LOP3.LUT P3, R75, R59, 0xff, RZ, 0xc0, !PT ;  /* 0x000000ff3b4b7812 */ /* 0x000fe4000786c0ff */
[----:B------:R-:W-:Y:S05]  /*62b0*/  P2R R78, PR, RZ, 0x20 ;  /* 0x00000020ff4e7803 */ /* 0x000fea0000000000 */
[----:B------:R-:W-:Y:S02]  /*62c0*/  @P5 SHF.L.U32 R2, R71, 0x1f, RZ ;  /* 0x0000001f47025819 */ /* 0x000fe400000006ff */
[----:B------:R-:W-:Y:S02]  /*62d0*/  @P2 SEL R0, R5, R0, !P3 ;  /* 0x0000000005002207 */ /* 0x000fe40005800000 */
[----:B------:R-:W1:Y:S02]  /*62e0*/  @P5 SYNCS.PHASECHK.TRANS64.TRYWAIT P1, [UR48+0x50], R2 ;  /* 0x00005002ff0055a7 */ /* 0x000e640008021130 */
[----:B------:R-:W-:Y:S04]  /*62f0*/  LOP3.LUT R0, R0, 0x1, RZ, 0xc0, !PT ;  /* 0x0000000100007812 */ /* 0x000fe800078ec0ff */
[----:B------:R-:W-:Y:S04]  /*6300*/  ISETP.NE.U32.AND P4, PT, R0, 0x1, PT ;  /* 0x000000010000780c */ /* 0x000fe80003f85070 */
[----:B------:R-:W-:Y:S01]  /*6310*/  P2R R80, PR, RZ, 0x10 ;  /* 0x00000010ff507803 */ /* 0x000fe20000000000 */
[----:B------:R3:W4:Y:S01]  /*6320*/  SYNCS.PHASECHK.TRANS64.TRYWAIT P0, [R74+URZ+0xc0], R3 ;  /* 0x0000c0034a0075a7 */ /* 0x00072200080011ff */
[----:B-1----:R-:W-:Y:S01]  /*6330*/  @P5 SEL R39, RZ, 0x1, !P1 ;  /* 0x00000001ff275807 */ /* 0x002fe20004800000 */
[----:B---3--:R-:W-:Y:S06]  /*6340*/  @!P5 BRA `(.L_x_110) ;  /* 0x000000000058d947 */ /* 0x008fec0003800000 */
[C---:B------:R-:W-:Y:S01]  /*6350*/  VIADD R0, R82.reuse, 0x200 ;  /* 0x0000020052007836 */ /* 0x040fe20000000000 */
[----:B------:R-:W-:Y:S01]  /*6360*/  LOP3.LUT P5, RZ, R65, 0x40, RZ, 0xc0, !PT ;  /* 0x0000004041ff7812 */ /* 0x000fe200078ac0ff */
[----:B------:R-:W-:Y:S01]  /*6370*/  BSSY B0, `(.L_x_111) ;  /* 0x000000e000007945 */ /* 0x000fe20003800000 */
[----:B------:R-:W-:Y:S01]  /*6380*/  ISETP.NE.AND P2, PT, R39, RZ, PT ;  /* 0x000000ff2700720c */ /* 0x000fe20003f45270 */
[----:B------:R-:W-:Y:S01]  /*6390*/  @P4 VIADD R2, R82, 0x210 ;  /* 0x0000021052024836 */ /* 0x000fe20000000000 */
[----:B------:R-:W-:Y:S01]  /*63a0*/  PLOP3.LUT P1, PT, PT, PT, PT, 0x8, 0x80 ;  /* 0x000000000080781c */ /* 0x000fe20003f2e170 */
[----:B------:R-:W-:Y:S01]  /*63b0*/  IMAD.MOV.U32 R51, RZ, RZ, RZ ;  /* 0x000000ffff337224 */ /* 0x000fe200078e00ff */
[----:B------:R-:W-:Y:S02]  /*63c0*/  @P4 PLOP3.LUT P1, PT, P5, PT, PT, 0x80, 0x8 ;  /* 0x000000000008481c */ /* 0x000fe40002f2f070 */
[----:B------:R-:W-:Y:S02]  /*63d0*/  CS2R R48, SRZ ;  /* 0x0000000000307805 */ /* 0x000fe4000001ff00 */
[----:B------:R-:W-:Y:S02]  /*63e0*/  CS2R R42, SRZ ;  /* 0x00000000002a7805 */ /* 0x000fe4000001ff00 */
[----:B------:R-:W-:Y:S07]  /*63f0*/  CS2R R40, SRZ ;  /* 0x0000000000287805 */ /* 0x000fee000001ff00 */
[----:B------:R-:W-:Y:S01]  /*6400*/  @P1 VIADD R2, R0, 0xfffffff0 ;  /* 0xfffffff000021836 */ /* 0x000fe20000000000 */
[----:B------:R-:W-:Y:S06]  /*6410*/  @P2 BRA `(.L_x_112) ;  /* 0x00000000000c2947 */ /* 0x000fec0003800000 */
[----:B------:R-:W-:Y:S04]  /*6420*/  SHF.L.U32 R5, R71, 0x1f, RZ ;  /* 0x0000001f47057819 */ /* 0x000fe800000006ff */
[----:B------:R-:W1:Y:S02]  /*6430*/  SYNCS.PHASECHK.TRANS64.TRYWAIT P1, [UR48+0x50], R5 ;  /* 0x00005005ff0075a7 */ /* 0x000e640008021130 */
[----:B-1----:R-:W-:Y:S05]  /*6440*/  @!P1 BRA `(.L_x_113) ;  /* 0x00000030004c9947 */ /* 0x002fea0003800000 */
.L_x_112:
[----:B------:R-:W-:Y:S05]  /*6450*/  BSYNC B0 ;  /* 0x0000000000007941 */ /* 0x000fea0003800000 */
.L_x_111:
[----:B------:R-:W-:Y:S01]  /*6460*/  ISETP.NE.AND P1, PT, R80, RZ, PT ;  /* 0x000000ff5000720c */ /* 0x000fe20003f25270 */
[----:B------:R-:W-:Y:S11]  /*6470*/  HFMA2 R38, -RZ, RZ, 0, 5.9604644775390625e-08 ;  /* 0x00000001ff267431 */ /* 0x000ff600000001ff */
[----:B------:R-:W-:Y:S01]  /*6480*/  @!UPT UIADD3 URZ, UPT, UPT, URZ, URZ, URZ ;  /* 0x000000fffffff290 */ /* 0x000fe2000fffe0ff */
[----:B------:R3:W1:Y:S04]  /*6490*/  @P1 LDS.128 R48, [R2] ;  /* 0x0000000002301984 */ /* 0x0006680000000c00 */
[----:B------:R3:W1:Y:S02]  /*64a0*/  @P1 LDS.128 R40, [R77+UR48+0x200] ;  /* 0x000200304d281984 */ /* 0x0006640008000c00 */
.L_x_110:
[----:B------:R-:W-:Y:S05]  /*64b0*/  BSYNC B1 ;  /* 0x0000000000017941 */ /* 0x000fea0003800000 */
.L_x_109:
[----:B-1----:R-:W-:Y:S04]  /*64c0*/  SHF.R.U32.HI R5, RZ, 0x15, R34 ;  /* 0x00000015ff057819 */ /* 0x002fe80000011622 */
[----:B------:R-:W-:Y:S01]  /*64d0*/  LOP3.LUT P1, RZ, R5, 0x3, R66, 0x48, !PT ;  /* 0x0000000305ff7812 */ /* 0x000fe20007824842 */
[----:B------:R-:W-:Y:S01]  /*64e0*/  @!UPT UIADD3 URZ, UPT, UPT, URZ, URZ, URZ ;  /* 0x000000fffffff290 */ /* 0x000fe2000fffe0ff */
[----:B----4-:R-:W-:Y:S11]  /*64f0*/  @P0 BRA `(.L_x_114) ;  /* 0x0000000000080947 */ /* 0x010ff60003800000 */
[----:B------:R-:W1:Y:S02]  /*6500*/  SYNCS.PHASECHK.TRANS64.TRYWAIT P0, [R74+URZ+0xc0], R3 ;  /* 0x0000c0034a0075a7 */ /* 0x000e6400080011ff */
[----:B-1----:R-:W-:Y:S05]  /*6510*/  @!P0 BRA `(.L_x_115) ;  /* 0x0000003000308947 */ /* 0x002fea0003800000 */
.L_x_114:
[----:B------:R-:W-:Y:S05]  /*6520*/  @!P1 BRA `(.L_x_116) ;  /* 0x0000000000409947 */ /* 0x000fea0003800000 */
[----:B------:R-:W4:Y:S01]  /*6530*/  LDCU.64 UR8, c[0x4][0x70] ;  /* 0x01000e00ff0877ac */ /* 0x000f220008000a00 */
[----:B-1----:R-:W-:Y:S01]  /*6540*/  MOV R3, 0x0 ;  /* 0x0000000000037802 */ /* 0x002fe20000000f00 */
[----:B------:R-:W-:Y:S02]  /*6550*/  HFMA2 R12, -RZ, RZ, 0, 5.9604644775390625e-08 ;  /* 0x00000001ff0c7431 */ /* 0x000fe400000001ff */
[----:B------:R-:W-:Y:S02]  /*6560*/  IMAD.MOV.U32 R8, RZ, RZ, 0x192 ;  /* 0x00000192ff087424 */ /* 0x000fe400078e00ff */
[----:B------:R-:W-:Y:S01]  /*6570*/  IMAD.MOV.U32 R13, RZ, RZ, RZ ;  /* 0x000000ffff0d7224 */ /* 0x000fe200078e00ff */
[----:B------:R-:W1:Y:S01]  /*6580*/  LDCU.64 UR6, c[0x4][0x78] ;  /* 0x01000f00ff0677ac */ /* 0x000e620008000a00 */
[----:B---3--:R-:W3:Y:S01]  /*6590*/  LDC.64 R2, c[0x4][R3] ;  /* 0x0100000003027b82 */ /* 0x008ee20000000a00 */
[----:B------:R-:W5:Y:S01]  /*65a0*/  LDCU.64 UR4, c[0x4][0x10] ;  /* 0x01000200ff0477ac */ /* 0x000f620008000a00 */
[----:B----4-:R-:W-:Y:S01]  /*65b0*/  MOV R5, UR9 ;  /* 0x0000000900057c02 */ /* 0x010fe20008000f00 */
[----:B------:R-:W-:Y:S01]  /*65c0*/  IMAD.U32 R4, RZ, RZ, UR8 ;  /* 0x00000008ff047e24 */ /* 0x000fe2000f8e00ff */
[----:B-1----:R-:W-:Y:S01]  /*65d0*/  MOV R7, UR7 ;  /* 0x0000000700077c02 */ /* 0x002fe20008000f00 */
[----:B------:R-:W-:Y:S01]  /*65e0*/  IMAD.U32 R6, RZ, RZ, UR6 ;  /* 0x00000006ff067e24 */ /* 0x000fe2000f8e00ff */
[----:B-----5:R-:W-:Y:S01]  /*65f0*/  MOV R11, UR5 ;  /* 0x00000005000b7c02 */ /* 0x020fe20008000f00 */
[----:B------:R-:W-:Y:S02]  /*6600*/  IMAD.U32 R10, RZ, RZ, UR4 ;  /* 0x00000004ff0a7e24 */ /* 0x000fe4000f8e00ff */
[----:B------:R-:W-:Y:S07]  /*6610*/  LEPC R20, `(.L_x_116) ;  /* 0x000000001014794e */ /* 0x000fee0000000000 */
[----:B--23--:R-:W-:Y:S05]  /*6620*/  CALL.ABS.NOINC R2 ;  /* 0x0000000002007343 */ /* 0x00cfea0003c00000 */
.L_x_116:
[----:B------:R-:W-:Y:S05]  /*6630*/  WARPSYNC.ALL ;  /* 0x0000000000007948 */ /* 0x000fea0003800000 */
[----:B------:R-:W-:Y:S01]  /*6640*/  R2UR UR4, R34 ;  /* 0x00000000220472ca */ /* 0x000fe200000e0000 */
[--C-:B------:R-:W-:Y:S01]  /*6650*/  HADD2.F32 R20, -RZ, R40.reuse.H0_H0 ;  /* 0x20000028ff147230 */ /* 0x100fe20000004100 */
[----:B------:R-:W-:Y:S01]  /*6660*/  MOV R81, 0x10 ;  /* 0x0000001000517802 */ /* 0x000fe20000000f00 */
[----:B------:R-:W-:Y:S01]  /*6670*/  HADD2.F32 R21, -RZ, R40.H1_H1 ;  /* 0x30000028ff157230 */ /* 0x000fe20000004100 */
[----:B------:R-:W-:Y:S01]  /*6680*/  LOP3.LUT P6, RZ, R65, 0x40, RZ, 0xc0, !PT ;  /* 0x0000004041ff7812 */ /* 0x000fe200078cc0ff */
[----:B------:R-:W-:Y:S01]  /*6690*/  HADD2.F32 R36, -RZ, R41.H1_H1 ;  /* 0x30000029ff247230 */ /* 0x000fe20000004100 */
[----:B------:R-:W-:Y:S01]  /*66a0*/  ISETP.NE.AND P0, PT, R72, RZ, PT ;  /* 0x000000ff4800720c */ /* 0x000fe20003f05270 */
[----:B------:R-:W-:Y:S01]  /*66b0*/  HADD2.F32 R37, -RZ, R43.H0_H0 ;  /* 0x2000002bff257230 */ /* 0x000fe20000004100 */
[----:B------:R-:W-:Y:S01]  /*66c0*/  SEL R81, R81, 0xfffffff0, !P6 ;  /* 0xfffffff051517807 */ /* 0x000fe20007000000 */
[----:B------:R-:W-:Y:S03]  /*66d0*/  BSSY.RECONVERGENT B0, `(.L_x_117) ;  /* 0x000004f000007945 */ /* 0x000fe60003800200 */
[----:B------:R-:W-:Y:S01]  /*66e0*/  IADD3 R79, PT, PT, R82, R81, RZ ;  /* 0x00000051524f7210 */ /* 0x000fe20007ffe0ff */
[----:B------:R-:W2:Y:S02]  /*66f0*/  LDTM.x16 R4, tmem[UR4] ;  /* 0x00000004000479ee */ /* 0x000ea40008240000 */
[C---:B--2---:R-:W-:Y:S01]  /*6700*/  FMUL R0, R32.reuse, R4 ;  /* 0x0000000420007220 */ /* 0x044fe20000400000 */
[C---:B---3--:R-:W-:Y:S01]  /*6710*/  FMUL R2, R32.reuse, R5 ;  /* 0x0000000520027220 */ /* 0x048fe20000400000 */
[C---:B-1----:R-:W-:Y:S01]  /*6720*/  FMUL R3, R32.reuse, R6 ;  /* 0x0000000620037220 */ /* 0x042fe20000400000 */
[C---:B------:R-:W-:Y:S01]  /*6730*/  FMUL R7, R32.reuse, R7 ;  /* 0x0000000720077220 */ /* 0x040fe20000400000 */
[C---:B------:R-:W-:Y:S01]  /*6740*/  FFMA R0, R35.reuse, R20, R0 ;  /* 0x0000001423007223 */ /* 0x040fe20000000000 */
[----:B------:R-:W-:Y:S02]  /*6750*/  HADD2.F32 R20, -RZ, R41.H0_H0 ;  /* 0x20000029ff147230 */ /* 0x000fe40000004100 */
[C---:B------:R-:W-:Y:S01]  /*6760*/  FFMA R2, R35.reuse, R21, R2 ;  /* 0x0000001523027223 */ /* 0x040fe20000000002 */
[--C-:B------:R-:W-:Y:S02]  /*6770*/  HADD2.F32 R21, -RZ, R42.reuse.H0_H0 ;  /* 0x2000002aff157230 */ /* 0x100fe40000004100 */
[C---:B------:R-:W-:Y:S01]  /*6780*/  FMUL R4, R32.reuse, R8 ;  /* 0x0000000820047220 */ /* 0x040fe20000400000 */
[C---:B------:R-:W-:Y:S01]  /*6790*/  FMUL R5, R32.reuse, R9 ;  /* 0x0000000920057220 */ /* 0x040fe20000400000 */
[C---:B------:R-:W-:Y:S01]  /*67a0*/  FFMA R3, R35.reuse, R20, R3 ;  /* 0x0000001423037223 */ /* 0x040fe20000000003 */
[----:B------:R-:W-:Y:S02]  /*67b0*/  HADD2.F32 R20, -RZ, R42.H1_H1 ;  /* 0x3000002aff147230 */ /* 0x000fe40000004100 */
[C---:B------:R-:W-:Y:S01]  /*67c0*/  FFMA R7, R35.reuse, R36, R7 ;  /* 0x0000002423077223 */ /* 0x040fe20000000007 */
[C---:B------:R-:W-:Y:S01]  /*67d0*/  FMUL R6, R32.reuse, R10 ;  /* 0x0000000a20067220 */ /* 0x040fe20000400000 */
[----:B------:R-:W-:Y:S02]  /*67e0*/  HADD2.F32 R36, -RZ, R43.H1_H1 ;  /* 0x3000002bff247230 */ /* 0x000fe40000004100 */
[C---:B------:R-:W-:Y:S01]  /*67f0*/  FMUL R11, R32.reuse, R11 ;  /* 0x0000000b200b7220 */ /* 0x040fe20000400000 */
[C---:B------:R-:W-:Y:S01]  /*6800*/  FFMA R4, R35.reuse, R21, R4 ;  /* 0x0000001523047223 */ /* 0x040fe20000000004 */
[C---:B------:R-:W-:Y:S01]  /*6810*/  FFMA R5, R35.reuse, R20, R5 ;  /* 0x0000001423057223 */ /* 0x040fe20000000005 */
[C---:B------:R-:W-:Y:S01]  /*6820*/  FFMA R6, R35.reuse, R37, R6 ;  /* 0x0000002523067223 */ /* 0x040fe20000000006 */
[--C-:B------:R-:W-:Y:S02]  /*6830*/  HADD2.F32 R20, -RZ, R48.reuse.H0_H0 ;  /* 0x20000030ff147230 */ /* 0x100fe40000004100 */
[C---:B------:R-:W-:Y:S01]  /*6840*/  FFMA R11, R35.reuse, R36, R11 ;  /* 0x00000024230b7223 */ /* 0x040fe2000000000b */
[C---:B------:R-:W-:Y:S01]  /*6850*/  FMUL R8, R32.reuse, R12 ;  /* 0x0000000c20087220 */ /* 0x040fe20000400000 */
[----:B------:R-:W-:Y:S02]  /*6860*/  HADD2.F32 R36, -RZ, R48.H1_H1 ;  /* 0x30000030ff247230 */ /* 0x000fe40000004100 */
[C---:B------:R-:W-:Y:S01]  /*6870*/  FMUL R9, R32.reuse, R13 ;  /* 0x0000000d20097220 */ /* 0x040fe20000400000 */
[--C-:B------:R-:W-:Y:S02]  /*6880*/  HADD2.F32 R21, -RZ, R49.reuse.H0_H0 ;  /* 0x20000031ff157230 */ /* 0x100fe40000004100 */
[C---:B------:R-:W-:Y:S01]  /*6890*/  FMUL R10, R32.reuse, R14 ;  /* 0x0000000e200a7220 */ /* 0x040fe20000400000 */
[C---:B------:R-:W-:Y:S01]  /*68a0*/  FFMA R8, R35.reuse, R20, R8 ;  /* 0x0000001423087223 */ /* 0x040fe20000000008 */
[----:B------:R-:W-:Y:S02]  /*68b0*/  HADD2.F32 R20, -RZ, R49.H1_H1 ;  /* 0x30000031ff147230 */ /* 0x000fe40000004100 */
[C---:B------:R-:W-:Y:S01]  /*68c0*/  FFMA R9, R35.reuse, R36, R9 ;  /* 0x0000002423097223 */ /* 0x040fe20000000009 */
[C---:B------:R-:W-:Y:S01]  /*68d0*/  FMUL R15, R32.reuse, R15 ;  /* 0x0000000f200f7220 */ /* 0x040fe20000400000 */
[C---:B------:R-:W-:Y:S01]  /*68e0*/  FFMA R10, R35.reuse, R21, R10 ;  /* 0x00000015230a7223 */ /* 0x040fe2000000000a */
[--C-:B------:R-:W-:Y:S02]  /*68f0*/  HADD2.F32 R21, -RZ, R50.reuse.H0_H0 ;  /* 0x20000032ff157230 */ /* 0x100fe40000004100 */
[C---:B------:R-:W-:Y:S01]  /*6900*/  FMUL R12, R32.reuse, R16 ;  /* 0x00000010200c7220 */ /* 0x040fe20000400000 */
[----:B------:R-:W-:Y:S02]  /*6910*/  HADD2.F32 R36, -RZ, R50.H1_H1 ;  /* 0x30000032ff247230 */ /* 0x000fe40000004100 */
[C---:B------:R-:W-:Y:S01]  /*6920*/  FFMA R15, R35.reuse, R20, R15 ;  /* 0x00000014230f7223 */ /* 0x040fe2000000000f */
[C---:B------:R-:W-:Y:S01]  /*6930*/  FMUL R13, R32.reuse, R17 ;  /* 0x00000011200d7220 */ /* 0x040fe20000400000 */
[--C-:B------:R-:W-:Y:S02]  /*6940*/  HADD2.F32 R37, -RZ, R51.reuse.H0_H0 ;  /* 0x20000033ff257230 */ /* 0x100fe40000004100 */
[C---:B------:R-:W-:Y:S01]  /*6950*/  FMUL R14, R32.reuse, R18 ;  /* 0x00000012200e7220 */ /* 0x040fe20000400000 */
[----:B------:R-:W-:Y:S02]  /*6960*/  HADD2.F32 R20, -RZ, R51.H1_H1 ;  /* 0x30000033ff147230 */ /* 0x000fe40000004100 */
[----:B------:R-:W-:Y:S01]  /*6970*/  FMUL R19, R32, R19 ;  /* 0x0000001320137220 */ /* 0x000fe20000400000 */
[----:B------:R-:W-:Y:S01]  /*6980*/  F2FP.F16.F32.PACK_AB R44, R2, R0 ;  /* 0x00000000022c723e */ /* 0x000fe200000000ff */
[----:B------:R-:W-:Y:S01]  /*6990*/  FFMA R12, R35, R21, R12 ;  /* 0x00000015230c7223 */ /* 0x000fe2000000000c */
[----:B------:R-:W-:Y:S01]  /*69a0*/  F2FP.F16.F32.PACK_AB R45, R7, R3 ;  /* 0x00000003072d723e */ /* 0x000fe200000000ff */
[----:B------:R-:W-:Y:S01]  /*69b0*/  FFMA R13, R35, R36, R13 ;  /* 0x00000024230d7223 */ /* 0x000fe2000000000d */
[----:B------:R-:W-:Y:S01]  /*69c0*/  F2FP.F16.F32.PACK_AB R46, R5, R4 ;  /* 0x00000004052e723e */ /* 0x000fe200000000ff */
[----:B------:R-:W-:Y:S01]  /*69d0*/  FFMA R14, R35, R37, R14 ;  /* 0x00000025230e7223 */ /* 0x000fe2000000000e */
[----:B------:R-:W-:Y:S01]  /*69e0*/  F2FP.F16.F32.PACK_AB R47, R11, R6 ;  /* 0x000000060b2f723e */ /* 0x000fe200000000ff */
[----:B------:R-:W-:Y:S01]  /*69f0*/  FFMA R19, R35, R20, R19 ;  /* 0x0000001423137223 */ /* 0x000fe20000000013 */
[----:B------:R-:W-:Y:S02]  /*6a00*/  F2FP.F16.F32.PACK_AB R84, R9, R8 ;  /* 0x000000080954723e */ /* 0x000fe400000000ff */
[----:B------:R-:W-:Y:S01]  /*6a10*/  F2FP.F16.F32.PACK_AB R85, R15, R10 ;  /* 0x0000000a0f55723e */ /* 0x000fe200000000ff */
[----:B------:R1:W-:Y:S01]  /*6a20*/  STS.128 [R77+UR48+0x200], R44 ;  /* 0x0002002c4d007988 */ /* 0x0003e20008000c30 */
[----:B------:R-:W-:Y:S02]  /*6a30*/  F2FP.F16.F32.PACK_AB R86, R13, R12 ;  /* 0x0000000c0d56723e */ /* 0x000fe400000000ff */
[----:B------:R-:W-:Y:S05]  /*6a40*/  F2FP.F16.F32.PACK_AB R87, R19, R14 ;  /* 0x0000000e1357723e */ /* 0x000fea00000000ff */
[----:B------:R1:W-:Y:S01]  /*6a50*/  STS.128 [R79+0x200], R84 ;  /* 0x000200544f007388 */ /* 0x0003e20000000c00 */
[----:B------:R-:W-:Y:S01]  /*6a60*/  @!PT LDS RZ, [RZ] ;  /* 0x00000000fffff984 */ /* 0x000fe20000000800 */
[----:B------:R-:W-:Y:S01]  /*6a70*/  @!PT LDS RZ, [RZ] ;  /* 0x00000000fffff984 */ /* 0x000fe20000000800 */
[----:B------:R-:W-:Y:S01]  /*6a80*/  @!PT LDS RZ, [RZ] ;  /* 0x00000000fffff984 */ /* 0x000fe20000000800 */
[----:B------:R-:W-:Y:S01]  /*6a90*/  @!PT LDS RZ, [RZ] ;  /* 0x00000000fffff984 */ /* 0x000fe20000000800 */
[----:B------:R2:W-:Y:S07]  /*6aa0*/  MEMBAR.ALL.CTA ;  /* 0x0000000000007992 */ /* 0x0005ee0000008000 */
[----:B--2---:R-:W2:Y:S02]  /*6ab0*/  FENCE.VIEW.ASYNC.S ;  /* 0x00000000000073c6 */ /* 0x004ea40000000000 */
[----:B--2---:R-:W-:Y:S06]  /*6ac0*/  BAR.SYNC.DEFER_BLOCKING 0x1, 0x80 ;  /* 0x0042000000007b1d */ /* 0x004fec0000010000 */
[----:B------:R-:W-:Y:S05]  /*6ad0*/  @P0 BRA `(.L_x_118) ;  /* 0x0000000000380947 */ /* 0x000fea0003800000 */
[----:B------:R-:W-:Y:S02]  /*6ae0*/  UIADD3 UR4, UPT, UPT, UR48, 0x200, URZ ;  /* 0x0000020030047890 */ /* 0x000fe4000fffe0ff */
[----:B------:R-:W-:Y:S01]  /*6af0*/  UIADD3 UR8, UP0, UPT, UR52, 0x680, URZ ;  /* 0x0000068034087890 */ /* 0x000fe2000ff1e0ff */
[----:B------:R-:W-:Y:S01]  /*6b00*/  UMOV UR43, UR36 ;  /* 0x00000024002b7c82 */ /* 0x000fe20008000000 */
[----:B------:R-:W-:Y:S02]  /*6b10*/  UIADD3 UR5, UPT, UPT, UR41, 0x40, URZ ;  /* 0x0000004029057890 */ /* 0x000fe4000fffe0ff */
[----:B------:R-:W-:Y:S01]  /*6b20*/  MOV R67, UR4 ;  /* 0x0000000400437c02 */ /* 0x000fe20008000f00 */
[----:B------:R-:W-:Y:S02]  /*6b30*/  UIADD3.X UR9, UPT, UPT, URZ, UR53, URZ, UP0, !UPT ;  /* 0x00000035ff097290 */ /* 0x000fe400087fe4ff */
[----:B------:R-:W-:Y:S01]  /*6b40*/  UIADD3 UR4, UPT, UPT, UR48, 0xa00, URZ ;  /* 0x00000a0030047890 */ /* 0x000fe2000fffe0ff */
[----:B------:R-:W-:Y:S01]  /*6b50*/  R2UR UR40, R67 ;  /* 0x00000000432872ca */ /* 0x000fe200000e0000 */
[----:B------:R-:W-:Y:S01]  /*6b60*/  UMOV UR6, UR42 ;  /* 0x0000002a00067c82 */ /* 0x000fe20008000000 */
[----:B------:R-:W-:Y:S11]  /*6b70*/  UMOV UR7, UR36 ;  /* 0x0000002400077c82 */ /* 0x000ff60008000000 */
[----:B------:R2:W-:Y:S01]  /*6b80*/  UTMASTG.3D [UR40], [UR8] ;  /* 0x00000028080073b5 */ /* 0x0005e20008010000 */
[----:B------:R2:W-:Y:S01]  /*6b90*/  UTMASTG.3D [UR4], [UR8] ;  /* 0x00000004080073b5 */ /* 0x0005e20008010000 */
[----:B------:R0:W-:Y:S01]  /*6ba0*/  UTMACMDFLUSH ;  /* 0x00000000000079b7 */ /* 0x0001e20000000000 */
[----:B--2---:R-:W-:Y:S04]  /*6bb0*/  DEPBAR.LE SB0, 0x1 ;  /* 0x000080400000791a */ /* 0x004fe80000000000 */
.L_x_118:
[----:B------:R-:W-:Y:S05]  /*6bc0*/  BSYNC.RECONVERGENT B0 ;  /* 0x0000000000007941 */ /* 0x000fea0003800200 */
.L_x_117:
[----:B------:R-:W-:Y:S01]  /*6bd0*/  BAR.SYNC.DEFER_BLOCKING 0x1, 0x80 ;  /* 0x0042000000007b1d */ /* 0x000fe20000010000 */
[----:B------:R-:W-:Y:S01]  /*6be0*/  ISETP.NE.AND P1, PT, R78, RZ, PT ;  /* 0x000000ff4e00720c */ /* 0x000fe20003f25270 */
[----:B------:R-:W-:Y:S01]  /*6bf0*/  UISETP.NE.AND UP0, UPT, UR49, URZ, UPT ;  /* 0x000000ff3100728c */ /* 0x000fe2000bf05270 */
[----:B------:R-:W-:Y:S11]  /*6c00*/  LEA R3, R38, UR48, 0x3 ;  /* 0x0000003026037c11 */ /* 0x000ff6000f8e18ff */
[----:B------:R-:W-:Y:S01]  /*6c10*/  @P1 SHF.L.U32 R2, R71, 0x1f, RZ ;  /* 0x0000001f47021819 */ /* 0x000fe200000006ff */
[----:B------:R-:W-:Y:S06]  /*6c20*/  BRA.U !UP0, `(.L_x_119) ;  /* 0x0000000108247547 */ /* 0x000fec000b800000 */
[----:B------:R-:W-:Y:S01]  /*6c30*/  IMAD.U32 R5, RZ, RZ, UR51 ;  /* 0x00000033ff057e24 */ /* 0x000fe2000f8e00ff */
[----:B------:R-:W-:Y:S01]  /*6c40*/  MOV R0, UR37 ;  /* 0x0000002500007c02 */ /* 0x000fe20008000f00 */
[----:B------:R-:W-:Y:S03]  /*6c50*/  UIADD3 UR51, UPT, UPT, UR51, 0x1, URZ ;  /* 0x0000000133337890 */ /* 0x000fe6000fffe0ff */
[----:B------:R-:W-:Y:S01]  /*6c60*/  @P1 LEA R5, R5, UR48, 0x3 ;  /* 0x0000003005051c11 */ /* 0x000fe2000f8e18ff */
[----:B------:R-:W-:Y:S04]  /*6c70*/  UISETP.NE.AND UP0, UPT, UR51, 0x4, UPT ;  /* 0x000000043300788c */ /* 0x000fe8000bf05270 */
[----:B------:R-:W-:Y:S01]  /*6c80*/  @P1 VIADD R5, R5, 0x70 ;  /* 0x0000007005051836 */ /* 0x000fe20000000000 */
[----:B------:R-:W-:Y:S04]  /*6c90*/  USEL UR51, UR51, URZ, UP0 ;  /* 0x000000ff33337287 */ /* 0x000fe80008000000 */
[----:B------:R-:W-:Y:S04]  /*6ca0*/  @P1 PRMT R0, R0, 0x654, R5 ;  /* 0x0000065400001816 */ /* 0x000fe80000000005 */
[----:B------:R2:W-:Y:S04]  /*6cb0*/  @P1 SYNCS.ARRIVE.TRANS64.RED.A1T0 RZ, [R0+URZ], RZ ;  /* 0x000000ff00ff19a7 */ /* 0x0005e800081004ff */
.L_x_119:
[----:B------:R-:W3:Y:S01]  /*6cc0*/  @P1 SYNCS.PHASECHK.TRANS64.TRYWAIT P0, [R3+URZ+0x50], R2 ;  /* 0x00005002030015a7 */ /* 0x000ee200080011ff */
[----:B------:R-:W-:Y:S01]  /*6cd0*/  BSSY B1, `(.L_x_120) ;  /* 0x0000012000017945 */ /* 0x000fe20003800000 */
[----:B---3--:R-:W-:Y:S03]  /*6ce0*/  @P1 SEL R39, RZ, 0x1, !P0 ;  /* 0x00000001ff271807 */ /* 0x008fe60004000000 */
[----:B------:R-:W-:Y:S05]  /*6cf0*/  @!P1 BRA `(.L_x_121) ;  /* 0x00000000003c9947 */ /* 0x000fea0003800000 */
[----:B------:R-:W-:Y:S01]  /*6d00*/  ISETP.NE.AND P1, PT, R80, RZ, PT ;  /* 0x000000ff5000720c */ /* 0x000fe20003f25270 */
[----:B------:R-:W-:Y:S01]  /*6d10*/  BSSY B0, `(.L_x_122) ;  /* 0x0000009000007945 */ /* 0x000fe20003800000 */
[----:B------:R-:W-:Y:S11]  /*6d20*/  ISETP.NE.AND P0, PT, R39, RZ, PT ;  /* 0x000000ff2700720c */ /* 0x000ff60003f05270 */
[----:B------:R-:W-:Y:S05]  /*6d30*/  @P1 IMAD R4, R38, 0x1000, R77 ;  /* 0x0000100026041824 */ /* 0x000fea00078e024d */
[----:B------:R-:W-:Y:S05]  /*6d40*/  @P1 IADD3 R2, PT, PT, R4, UR48, RZ ;  /* 0x0000003004021c10 */ /* 0x000fea000fffe0ff */
[----:B------:R-:W-:Y:S01]  /*6d50*/  @P1 IMAD.IADD R2, R81, 0x1, R2 ;  /* 0x0000000151021824 */ /* 0x000fe200078e0202 */
[----:B------:R-:W-:Y:S06]  /*6d60*/  @P0 BRA `(.L_x_123) ;  /* 0x00000000000c0947 */ /* 0x000fec0003800000 */
[----:B--2---:R-:W-:Y:S04]  /*6d70*/  SHF.L.U32 R0, R71, 0x1f, RZ ;  /* 0x0000001f47007819 */ /* 0x004fe800000006ff */
[----:B------:R-:W2:Y:S02]  /*6d80*/  SYNCS.PHASECHK.TRANS64.TRYWAIT P0, [R3+URZ+0x50], R0 ;  /* 0x00005000030075a7 */ /* 0x000ea400080011ff */
[----:B--2---:R-:W-:Y:S05]  /*6d90*/  @!P0 BRA `(.L_x_124) ;  /* 0x0000002800248947 */ /* 0x004fea0003800000 */
.L_x_123:
[----:B------:R-:W-:Y:S05]  /*6da0*/  BSYNC B0 ;  /* 0x0000000000007941 */ /* 0x000fea0003800000 */
.L_x_122:
[----:B------:R-:W-:Y:S02]  /*6db0*/  ISETP.NE.AND P0, PT, R80, RZ, PT ;  /* 0x000000ff5000720c */ /* 0x000fe40003f05270 */
[----:B------:R-:W-:Y:S11]  /*6dc0*/  IADD3 R38, PT, PT, R38, 0x1, RZ ;  /* 0x0000000126267810 */ /* 0x000ff60007ffe0ff */
[----:B------:R3:W4:Y:S04]  /*6dd0*/  @P0 LDS.128 R40, [R4+UR48+0x200] ;  /* 0x0002003004280984 */ /* 0x0007280008000c00 */
[----:B------:R3:W1:Y:S02]  /*6de0*/  @P0 LDS.128 R48, [R2+0x200] ;  /* 0x0002000002300984 */ /* 0x0006640000000c00 */
.L_x_121:
[----:B------:R-:W-:Y:S05]  /*6df0*/  BSYNC B1 ;  /* 0x0000000000017941 */ /* 0x000fea0003800000 */
.L_x_120:
[----:B--2---:R-:W-:Y:S05]  /*6e00*/  VIADD R3, R34, 0x10 ;  /* 0x0000001022037836 */ /* 0x004fea0000000000 */
[----:B------:R-:W-:Y:S04]  /*6e10*/  SHF.R.U32.HI R3, RZ, 0x15, R3 ;  /* 0x00000015ff037819 */ /* 0x000fe80000011603 */
[----:B------:R-:W-:Y:S11]  /*6e20*/  LOP3.LUT P0, RZ, R3, 0x3, R66, 0x48, !PT ;  /* 0x0000000303ff7812 */ /* 0x000ff60007804842 */
[----:B------:R-:W-:Y:S02]  /*6e30*/  @!UPT UIADD3 URZ, UPT, UPT, URZ, URZ, URZ ;  /* 0x000000fffffff290 */ /* 0x000fe4000fffe0ff */
[----:B------:R-:W-:Y:S05]  /*6e40*/  @!P0 BRA `(.L_x_125) ;  /* 0x0000000000408947 */ /* 0x000fea0003800000 */
[----:B------:R-:W2:Y:S01]  /*6e50*/  LDCU.64 UR8, c[0x4][0x70] ;  /* 0x01000e00ff0877ac */ /* 0x000ea20008000a00 */
[----:B------:R-:W-:Y:S01]  /*6e60*/  MOV R3, 0x0 ;  /* 0x0000000000037802 */ /* 0x000fe20000000f00 */
[----:B------:R-:W-:Y:S02]  /*6e70*/  HFMA2 R12, -RZ, RZ, 0, 5.9604644775390625e-08 ;  /* 0x00000001ff0c7431 */ /* 0x000fe400000001ff */
[----:B------:R-:W-:Y:S02]  /*6e80*/  IMAD.MOV.U32 R8, RZ, RZ, 0x192 ;  /* 0x00000192ff087424 */ /* 0x000fe400078e00ff */
[----:B------:R-:W-:Y:S01]  /*6e90*/  IMAD.MOV.U32 R13, RZ, RZ, RZ ;  /* 0x000000ffff0d7224 */ /* 0x000fe200078e00ff */
[----:B------:R-:W5:Y:S01]  /*6ea0*/  LDCU.64 UR6, c[0x4][0x78] ;  /* 0x01000f00ff0677ac */ /* 0x000f620008000a00 */
[----:B---3--:R-:W3:Y:S01]  /*6eb0*/  LDC.64 R2, c[0x4][R3] ;  /* 0x0100000003027b82 */ /* 0x008ee20000000a00 */
[----:B------:R-:W4:Y:S01]  /*6ec0*/  LDCU.64 UR4, c[0x4][0x10] ;  /* 0x01000200ff0477ac */ /* 0x000f220008000a00 */
[----:B--2---:R-:W-:Y:S01]  /*6ed0*/  MOV R5, UR9 ;  /* 0x0000000900057c02 */ /* 0x004fe20008000f00 */
[----:B------:R-:W-:Y:S01]  /*6ee0*/  IMAD.U32 R4, RZ, RZ, UR8 ;  /* 0x00000008ff047e24 */ /* 0x000fe2000f8e00ff */
[----:B-----5:R-:W-:Y:S01]  /*6ef0*/  MOV R7, UR7 ;  /* 0x0000000700077c02 */ /* 0x020fe20008000f00 */
[----:B------:R-:W-:Y:S01]  /*6f00*/  IMAD.U32 R6, RZ, RZ, UR6 ;  /* 0x00000006ff067e24 */ /* 0x000fe2000f8e00ff */
[----:B----4-:R-:W-:Y:S01]  /*6f10*/  MOV R11, UR5 ;  /* 0x00000005000b7c02 */ /* 0x010fe20008000f00 */
[----:B------:R-:W-:Y:S02]  /*6f20*/  IMAD.U32 R10, RZ, RZ, UR4 ;  /* 0x00000004ff0a7e24 */ /* 0x000fe4000f8e00ff */
[----:B------:R-:W-:Y:S07]  /*6f30*/  LEPC R20, `(.L_x_125) ;  /* 0x000000001014794e */ /* 0x000fee0000000000 */
[----:B-1-3--:R-:W-:Y:S05]  /*6f40*/  CALL.ABS.NOINC R2 ;  /* 0x0000000002007343 */ /* 0x00afea0003c00000 */
.L_x_125:
[----:B------:R-:W-:Y:S01]  /*6f50*/  ISETP.NE.AND P6, PT, R78, RZ, PT ;  /* 0x000000ff4e00720c */ /* 0x000fe20003fc5270 */
[----:B------:R-:W-:Y:S05]  /*6f60*/  WARPSYNC.ALL ;  /* 0x0000000000007948 */ /* 0x000fea0003800000 */
[----:B------:R-:W-:Y:S01]  /*6f70*/  R2UR UR4, R34 ;  /* 0x00000000220472ca */ /* 0x000fe200000e0000 */
[--C-:B----4-:R-:W-:Y:S01]  /*6f80*/  HADD2.F32 R20, -RZ, R40.reuse.H0_H0 ;  /* 0x20000028ff147230 */ /* 0x110fe20000004100 */
[----:B------:R-:W-:Y:S01]  /*6f90*/  ISETP.NE.AND P0, PT, R72, RZ, PT ;  /* 0x000000ff4800720c */ /* 0x000fe20003f05270 */
[----:B------:R-:W-:Y:S01]  /*6fa0*/  HADD2.F32 R21, -RZ, R40.H1_H1 ;  /* 0x30000028ff157230 */ /* 0x000fe20000004100 */
[----:B------:R-:W-:Y:S01]  /*6fb0*/  MOV R82, UR51 ;  /* 0x0000003300527c02 */ /* 0x000fe20008000f00 */
[--C-:B------:R-:W-:Y:S01]  /*6fc0*/  HADD2.F32 R36, -RZ, R41.reuse.H1_H1 ;  /* 0x30000029ff247230 */ /* 0x100fe20000004100 */
[----:B------:R-:W-:Y:S01]  /*6fd0*/  MOV R83, UR37 ;  /* 0x0000002500537c02 */ /* 0x000fe20008000f00 */
[----:B-1----:R-:W-:Y:S01]  /*6fe0*/  HADD2.F32 R37, -RZ, R48.H0_H0 ;  /* 0x20000030ff257230 */ /* 0x002fe20000004100 */
[----:B------:R-:W-:Y:S01]  /*6ff0*/  @P6 LEA R82, R82, UR48, 0x3 ;  /* 0x0000003052526c11 */ /* 0x000fe2000f8e18ff */
[----:B------:R-:W-:Y:S01]  /*7000*/  BSSY.RECONVERGENT B0, `(.L_x_126) ;  /* 0x0000052000007945 */ /* 0x000fe20003800200 */
[----:B------:R-:W-:Y:S02]  /*7010*/  @P6 SHF.L.U32 R88, R71, 0x1f, RZ ;  /* 0x0000001f47586819 */ /* 0x000fe400000006ff */
[----:B------:R-:W-:Y:S01]  /*7020*/  @P6 IADD3 R82, PT, PT, R82, 0x70, RZ ;  /* 0x0000007052526810 */ /* 0x000fe20007ffe0ff */
[----:B---3--:R-:W1:Y:S03]  /*7030*/  LDTM.x16 R4, tmem[UR4+0x10] ;  /* 0x00001004000479ee */ /* 0x008e660008240000 */
[----:B------:R-:W-:Y:S02]  /*7040*/  @P6 PRMT R82, R83, 0x654, R82 ;  /* 0x0000065453526816 */ /* 0x000fe40000000052 */
[----:B------:R-:W-:Y:S01]  /*7050*/  LEA R83, R38, UR48, 0x3 ;  /* 0x0000003026537c11 */ /* 0x000fe2000f8e18ff */
[C---:B-1----:R-:W-:Y:S01]  /*7060*/  FMUL R0, R32.reuse, R4 ;  /* 0x0000000420007220 */ /* 0x042fe20000400000 */
[C---:B------:R-:W-:Y:S01]  /*7070*/  FMUL R2, R32.reuse, R5 ;  /* 0x0000000520027220 */ /* 0x040fe20000400000 */
[C---:B------:R-:W-:Y:S01]  /*7080*/  FMUL R3, R32.reuse, R6 ;  /* 0x0000000620037220 */ /* 0x040fe20000400000 */
[C---:B------:R-:W-:Y:S01]  /*7090*/  FMUL R7, R32.reuse, R7 ;  /* 0x0000000720077220 */ /* 0x040fe20000400000 */
[C---:B------:R-:W-:Y:S01]  /*70a0*/  FFMA R0, R35.reuse, R20, R0 ;  /* 0x0000001423007223 */ /* 0x040fe20000000000 */
[----:B------:R-:W-:Y:S02]  /*70b0*/  HADD2.F32 R20, -RZ, R41.H0_H0 ;  /* 0x20000029ff147230 */ /* 0x000fe40000004100 */
[C---:B------:R-:W-:Y:S01]  /*70c0*/  FFMA R2, R35.reuse, R21, R2 ;  /* 0x0000001523027223 */ /* 0x040fe20000000002 */
[C---:B------:R-:W-:Y:S01]  /*70d0*/  FMUL R4, R32.reuse, R8 ;  /* 0x0000000820047220 */ /* 0x040fe20000400000 */
[C---:B------:R-:W-:Y:S01]  /*70e0*/  FMUL R5, R32.reuse, R9 ;  /* 0x0000000920057220 */ /* 0x040fe20000400000 */
[--C-:B------:R-:W-:Y:S02]  /*70f0*/  HADD2.F32 R21, -RZ, R43.reuse.H0_H0 ;  /* 0x2000002bff157230 */ /* 0x100fe40000004100 */
[C---:B------:R-:W-:Y:S01]  /*7100*/  FFMA R3, R35.reuse, R20, R3 ;  /* 0x0000001423037223 */ /* 0x040fe20000000003 */
[--C-:B------:R-:W-:Y:S02]  /*7110*/  HADD2.F32 R20, -RZ, R42.reuse.H0_H0 ;  /* 0x2000002aff147230 */ /* 0x100fe40000004100 */
[C---:B------:R-:W-:Y:S01]  /*7120*/  FFMA R7, R35.reuse, R36, R7 ;  /* 0x0000002423077223 */ /* 0x040fe20000000007 */
[C---:B------:R-:W-:Y:S01]  /*7130*/  FMUL R6, R32.reuse, R10 ;  /* 0x0000000a20067220 */ /* 0x040fe20000400000 */
[----:B------:R-:W-:Y:S02]  /*7140*/  HADD2.F32 R36, -RZ, R43.H1_H1 ;  /* 0x3000002bff247230 */ /* 0x000fe40000004100 */
[C---:B------:R-:W-:Y:S01]  /*7150*/  FMUL R11, R32.reuse, R11 ;  /* 0x0000000b200b7220 */ /* 0x040fe20000400000 */
[C---:B------:R-:W-:Y:S01]  /*7160*/  FFMA R4, R35.reuse, R20, R4 ;  /* 0x0000001423047223 */ /* 0x040fe20000000004 */
[----:B------:R-:W-:Y:S02]  /*7170*/  HADD2.F32 R20, -RZ, R42.H1_H1 ;  /* 0x3000002aff147230 */ /* 0x000fe40000004100 */
[C---:B------:R-:W-:Y:S01]  /*7180*/  FMUL R8, R32.reuse, R12 ;  /* 0x0000000c20087220 */ /* 0x040fe20000400000 */
[C---:B------:R-:W-:Y:S01]  /*7190*/  FMUL R9, R32.reuse, R13 ;  /* 0x0000000d20097220 */ /* 0x040fe20000400000 */
[C---:B------:R-:W-:Y:S01]  /*71a0*/  FMUL R10, R32.reuse, R14 ;  /* 0x0000000e200a7220 */ /* 0x040fe20000400000 */
[C---:B------:R-:W-:Y:S01]  /*71b0*/  FMUL R15, R32.reuse, R15 ;  /* 0x0000000f200f7220 */ /* 0x040fe20000400000 */
[C---:B------:R-:W-:Y:S01]  /*71c0*/  FFMA R5, R35.reuse, R20, R5 ;  /* 0x0000001423057223 */ /* 0x040fe20000000005 */
[----:B------:R-:W-:Y:S02]  /*71d0*/  HADD2.F32 R20, -RZ, R48.H1_H1 ;  /* 0x30000030ff147230 */ /* 0x000fe40000004100 */
[C---:B------:R-:W-:Y:S01]  /*71e0*/  FFMA R6, R35.reuse, R21, R6 ;  /* 0x0000001523067223 */ /* 0x040fe20000000006 */
[C---:B------:R-:W-:Y:S01]  /*71f0*/  FFMA R11, R35.reuse, R36, R11 ;  /* 0x00000024230b7223 */ /* 0x040fe2000000000b */
[C---:B------:R-:W-:Y:S01]  /*7200*/  FFMA R8, R35.reuse, R37, R8 ;  /* 0x0000002523087223 */ /* 0x040fe20000000008 */
[--C-:B------:R-:W-:Y:S02]  /*7210*/  HADD2.F32 R21, -RZ, R49.reuse.H0_H0 ;  /* 0x20000031ff157230 */ /* 0x100fe40000004100 */
[C---:B------:R-:W-:Y:S01]  /*7220*/  FFMA R9, R35.reuse, R20, R9 ;  /* 0x0000001423097223 */ /* 0x040fe20000000009 */
[----:B------:R-:W-:Y:S02]  /*7230*/  HADD2.F32 R20, -RZ, R49.H1_H1 ;  /* 0x30000031ff147230 */ /* 0x000fe40000004100 */
[C---:B------:R-:W-:Y:S01]  /*7240*/  FMUL R12, R32.reuse, R16 ;  /* 0x00000010200c7220 */ /* 0x040fe20000400000 */
[C---:B------:R-:W-:Y:S01]  /*7250*/  FMUL R13, R32.reuse, R17 ;  /* 0x00000011200d7220 */ /* 0x040fe20000400000 */
[C---:B------:R-:W-:Y:S01]  /*7260*/  FFMA R10, R35.reuse, R21, R10 ;  /* 0x00000015230a7223 */ /* 0x040fe2000000000a */
[--C-:B------:R-:W-:Y:S02]  /*7270*/  HADD2.F32 R21, -RZ, R50.reuse.H0_H0 ;  /* 0x20000032ff157230 */ /* 0x100fe40000004100 */
[C---:B------:R-:W-:Y:S01]  /*7280*/  FFMA R15, R35.reuse, R20, R15 ;  /* 0x00000014230f7223 */ /* 0x040fe2000000000f */
[----:B------:R-:W-:Y:S02]  /*7290*/  HADD2.F32 R20, -RZ, R50.H1_H1 ;  /* 0x30000032ff147230 */ /* 0x000fe40000004100 */
[C---:B------:R-:W-:Y:S01]  /*72a0*/  FMUL R14, R32.reuse, R18 ;  /* 0x00000012200e7220 */ /* 0x040fe20000400000 */
[--C-:B------:R-:W-:Y:S02]  /*72b0*/  HADD2.F32 R37, -RZ, R51.reuse.H0_H0 ;  /* 0x20000033ff257230 */ /* 0x100fe40000004100 */
[----:B------:R-:W-:Y:S01]  /*72c0*/  FMUL R19, R32, R19 ;  /* 0x0000001320137220 */ /* 0x000fe20000400000 */
[----:B------:R-:W-:Y:S01]  /*72d0*/  HADD2.F32 R36, -RZ, R51.H1_H1 ;  /* 0x30000033ff247230 */ /* 0x000fe20000004100 */
        /* <DEDUP_REMOVED lines=22> */
[----:B------:R-:W-:Y:S02]  /*7440*/  UIADD3 UR12, UP0, UPT, UR52, 0x680, URZ ;  /* 0x00000680340c7890 */ /* 0x000fe4000ff1e0ff */
[----:B------:R-:W-:Y:S02]  /*7450*/  UIADD3 UR9, UPT, UPT, UR41, 0x10, URZ ;  /* 0x0000001029097890 */ /* 0x000fe4000fffe0ff */
[----:B------:R-:W-:Y:S02]  /*7460*/  UIADD3 UR8, UPT, UPT, UR48, 0x1200, URZ ;  /* 0x0000120030087890 */ /* 0x000fe4000fffe0ff */
[----:B------:R-:W-:Y:S01]  /*7470*/  UIADD3.X UR13, UPT, UPT, URZ, UR53, URZ, UP0, !UPT ;  /* 0x00000035ff0d7290 */ /* 0x000fe200087fe4ff */
[----:B------:R-:W-:Y:S01]  /*7480*/  UMOV UR10, UR42 ;  /* 0x0000002a000a7c82 */ /* 0x000fe20008000000 */
[----:B------:R-:W-:Y:S01]  /*7490*/  UMOV UR11, UR36 ;  /* 0x00000024000b7c82 */ /* 0x000fe20008000000 */
[----:B------:R-:W-:Y:S02]  /*74a0*/  UIADD3 UR5, UPT, UPT, UR41, 0x50, URZ ;  /* 0x0000005029057890 */ /* 0x000fe4000fffe0ff */
[----:B------:R-:W-:Y:S01]  /*74b0*/  UIADD3 UR4, UPT, UPT, UR48, 0x1a00, URZ ;  /* 0x00001a0030047890 */ /* 0x000fe2000fffe0ff */
[----:B------:R-:W-:Y:S03]  /*74c0*/  UMOV UR6, UR42 ;  /* 0x0000002a00067c82 */ /* 0x000fe60008000000 */
[----:B------:R2:W-:Y:S01]  /*74d0*/  UTMASTG.3D [UR8], [UR12] ;  /* 0x000000080c0073b5 */ /* 0x0005e20008010000 */
[----:B------:R-:W-:Y:S04]  /*74e0*/  UMOV UR7, UR36 ;  /* 0x0000002400077c82 */ /* 0x000fe80008000000 */
[----:B------:R2:W-:Y:S01]  /*74f0*/  UTMASTG.3D [UR4], [UR12] ;  /* 0x000000040c0073b5 */ /* 0x0005e20008010000 */
[----:B------:R0:W-:Y:S01]  /*7500*/  UTMACMDFLUSH ;  /* 0x00000000000079b7 */ /* 0x0001e20000000000 */
[----:B--2---:R-:W-:Y:S04]  /*7510*/  DEPBAR.LE SB0, 0x1 ;  /* 0x000080400000791a */ /* 0x004fe80000000000 */
.L_x_127:
[----:B------:R-:W-:Y:S05]  /*7520*/  BSYNC.RECONVERGENT B0 ;  /* 0x0000000000007941 */ /* 0x000fea0003800200 */
.L_x_126:
[----:B------:R-:W-:Y:S01]  /*7530*/  BAR.SYNC.DEFER_BLOCKING 0x1, 0x80 ;  /* 0x0042000000007b1d */ /* 0x000fe20000010000 */
[----:B------:R-:W-:Y:S04]  /*7540*/  UIADD3 UR40, UPT, UPT, UR51, 0x1, URZ ;  /* 0x0000000133287890 */ /* 0x000fe8000fffe0ff */
[----:B------:R-:W-:Y:S04]  /*7550*/  UISETP.NE.AND UP0, UPT, UR40, 0x4, UPT ;  /* 0x000000042800788c */ /* 0x000fe8000bf05270 */
[----:B------:R-:W-:Y:S01]  /*7560*/  USEL UR40, UR40, URZ, UP0 ;  /* 0x000000ff28287287 */ /* 0x000fe20008000000 */
[----:B------:R2:W-:Y:S01]  /*7570*/  @P6 SYNCS.ARRIVE.TRANS64.RED.A1T0 RZ, [R82+URZ], RZ ;  /* 0x000000ff52ff69a7 */ /* 0x0005e200081004ff */
[----:B------:R-:W-:Y:S01]  /*7580*/  BSSY B1, `(.L_x_128) ;  /* 0x0000013000017945 */ /* 0x000fe20003800000 */
[----:B------:R-:W3:Y:S02]  /*7590*/  @P6 SYNCS.PHASECHK.TRANS64.TRYWAIT P0, [R83+URZ+0x50], R88 ;  /* 0x00005058530065a7 */ /* 0x000ee400080011ff */
[----:B---3--:R-:W-:Y:S01]  /*75a0*/  @P6 SEL R39, RZ, 0x1, !P0 ;  /* 0x00000001ff276807 */ /* 0x008fe20004000000 */
[----:B--2---:R-:W-:Y:S06]  /*75b0*/  @!P6 BRA `(.L_x_129) ;  /* 0x00000000003ce947 */ /* 0x004fec0003800000 */
[----:B------:R-:W-:Y:S01]  /*75c0*/  ISETP.NE.AND P1, PT, R80, RZ, PT ;  /* 0x000000ff5000720c */ /* 0x000fe20003f25270 */
[----:B------:R-:W-:Y:S01]  /*75d0*/  BSSY B0, `(.L_x_130) ;  /* 0x0000009000007945 */ /* 0x000fe20003800000 */
[----:B------:R-:W-:Y:S11]  /*75e0*/  ISETP.NE.AND P0, PT, R39, RZ, PT ;  /* 0x000000ff2700720c */ /* 0x000ff60003f05270 */
[----:B------:R-:W-:Y:S05]  /*75f0*/  @P1 IMAD R2, R38, 0x1000, R77 ;  /* 0x0000100026021824 */ /* 0x000fea00078e024d */
[----:B------:R-:W-:Y:S05]  /*7600*/  @P1 IADD3 R0, PT, PT, R2, UR48, RZ ;  /* 0x0000003002001c10 */ /* 0x000fea000fffe0ff */
[----:B------:R-:W-:Y:S01]  /*7610*/  @P1 IMAD.IADD R0, R81, 0x1, R0 ;  /* 0x0000000151001824 */ /* 0x000fe200078e0200 */
[----:B------:R-:W-:Y:S06]  /*7620*/  @P0 BRA `(.L_x_131) ;  /* 0x00000000000c0947 */ /* 0x000fec0003800000 */
[----:B------:R-:W-:Y:S04]  /*7630*/  SHF.L.U32 R4, R71, 0x1f, RZ ;  /* 0x0000001f47047819 */ /* 0x000fe800000006ff */
[----:B------:R-:W2:Y:S02]  /*7640*/  SYNCS.PHASECHK.TRANS64.TRYWAIT P0, [R83+URZ+0x50], R4 ;  /* 0x00005004530075a7 */ /* 0x000ea400080011ff */
[----:B--2---:R-:W-:Y:S05]  /*7650*/  @!P0 BRA `(.L_x_132) ;  /* 0x0000002000088947 */ /* 0x004fea0003800000 */
.L_x_131:
[----:B------:R-:W-:Y:S05]  /*7660*/  BSYNC B0 ;  /* 0x0000000000007941 */ /* 0x000fea0003800000 */
.L_x_130:
[----:B------:R-:W-:Y:S02]  /*7670*/  ISETP.NE.AND P0, PT, R80, RZ, PT ;  /* 0x000000ff5000720c */ /* 0x000fe40003f05270 */
[----:B------:R-:W-:Y:S11]  /*7680*/  IADD3 R38, PT, PT, R38, 0x1, RZ ;  /* 0x0000000126267810 */ /* 0x000ff60007ffe0ff */
[----:B------:R3:W4:Y:S04]  /*7690*/  @P0 LDS.128 R40, [R2+UR48+0x200] ;  /* 0x0002003002280984 */ /* 0x0007280008000c00 */
[----:B------:R3:W1:Y:S02]  /*76a0*/  @P0 LDS.128 R48, [R0+0x200] ;  /* 0x0002000000300984 */ /* 0x0006640000000c00 */
.L_x_129:
[----:B------:R-:W-:Y:S05]  /*76b0*/  BSYNC B1 ;  /* 0x0000000000017941 */ /* 0x000fea0003800000 */
.L_x_128:
[----:B------:R-:W-:Y:S05]  /*76c0*/  VIADD R3, R34, 0x20 ;  /* 0x0000002022037836 */ /* 0x000fea0000000000 */
[----:B------:R-:W-:Y:S04]  /*76d0*/  SHF.R.U32.HI R3, RZ, 0x15, R3 ;  /* 0x00000015ff037819 */ /* 0x000fe80000011603 */
[----:B------:R-:W-:Y:S11]  /*76e0*/  LOP3.LUT P0, RZ, R3, 0x3, R66, 0x48, !PT ;  /* 0x0000000303ff7812 */ /* 0x000ff60007804842 */
[----:B------:R-:W-:Y:S02]  /*76f0*/  @!UPT UIADD3 URZ, UPT, UPT, URZ, URZ, URZ ;  /* 0x000000fffffff290 */ /* 0x000fe4000fffe0ff */
[----:B------:R-:W-:Y:S05]  /*7700*/  @!P0 BRA `(.L_x_133) ;  /* 0x0000000000408947 */ /* 0x000fea0003800000 */
[----:B------:R-:W5:Y:S01]  /*7710*/  LDCU.64 UR8, c[0x4][0x70] ;  /* 0x01000e00ff0877ac */ /* 0x000f620008000a00 */
[----:B------:R-:W-:Y:S01]  /*7720*/  MOV R3, 0x0 ;  /* 0x0000000000037802 */ /* 0x000fe20000000f00 */
[----:B------:R-:W-:Y:S02]  /*7730*/  HFMA2 R12, -RZ, RZ, 0, 5.9604644775390625e-08 ;  /* 0x00000001ff0c7431 */ /* 0x000fe400000001ff */
[----:B------:R-:W-:Y:S02]  /*7740*/  IMAD.MOV.U32 R8, RZ, RZ, 0x192 ;  /* 0x00000192ff087424 */ /* 0x000fe400078e00ff */
[----:B------:R-:W-:Y:S01]  /*7750*/  IMAD.MOV.U32 R13, RZ, RZ, RZ ;  /* 0x000000ffff0d7224 */ /* 0x000fe200078e00ff */
[----:B------:R-:W4:Y:S01]  /*7760*/  LDCU.64 UR6, c[0x4][0x78] ;  /* 0x01000f00ff0677ac */ /* 0x000f220008000a00 */
[----:B---3--:R-:W3:Y:S01]  /*7770*/  LDC.64 R2, c[0x4][R3] ;  /* 0x0100000003027b82 */ /* 0x008ee20000000a00 */
[----:B------:R-:W1:Y:S01]  /*7780*/  LDCU.64 UR4, c[0x4][0x10] ;  /* 0x01000200ff0477ac */ /* 0x000e620008000a00 */
[----:B-----5:R-:W-:Y:S01]  /*7790*/  MOV R5, UR9 ;  /* 0x0000000900057c02 */ /* 0x020fe20008000f00 */
[----:B--2---:R-:W-:Y:S01]  /*77a0*/  IMAD.U32 R4, RZ, RZ, UR8 ;  /* 0x00000008ff047e24 */ /* 0x004fe2000f8e00ff */
[----:B----4-:R-:W-:Y:S01]  /*77b0*/  MOV R7, UR7 ;  /* 0x0000000700077c02 */ /* 0x010fe20008000f00 */
[----:B------:R-:W-:Y:S01]  /*77c0*/  IMAD.U32 R6, RZ, RZ, UR6 ;  /* 0x00000006ff067e24 */ /* 0x000fe2000f8e00ff */
[----:B-1----:R-:W-:Y:S01]  /*77d0*/  MOV R11, UR5 ;  /* 0x00000005000b7c02 */ /* 0x002fe20008000f00 */
[----:B------:R-:W-:Y:S02]  /*77e0*/  IMAD.U32 R10, RZ, RZ, UR4 ;  /* 0x00000004ff0a7e24 */ /* 0x000fe4000f8e00ff */
[----:B------:R-:W-:Y:S07]  /*77f0*/  LEPC R20, `(.L_x_133) ;  /* 0x000000001014794e */ /* 0x000fee0000000000 */
[----:B---3--:R-:W-:Y:S05]  /*7800*/  CALL.ABS.NOINC R2 ;  /* 0x0000000002007343 */ /* 0x008fea0003c00000 */
.L_x_133:
        /* <DEDUP_REMOVED lines=8> */
[----:B--2---:R-:W-:Y:S01]  /*7890*/  MOV R83, UR37 ;  /* 0x0000002500537c02 */ /* 0x004fe20008000f00 */
[----:B-1----:R-:W-:Y:S01]  /*78a0*/  HADD2.F32 R37, -RZ, R48.H0_H0 ;  /* 0x20000030ff257230 */ /* 0x002fe20000004100 */
[----:B------:R-:W-:Y:S01]  /*78b0*/  @P6 LEA R82, R82, UR48, 0x3 ;  /* 0x0000003052526c11 */ /* 0x000fe2000f8e18ff */
[----:B------:R-:W-:Y:S01]  /*78c0*/  BSSY.RECONVERGENT B0, `(.L_x_134) ;  /* 0x0000052000007945 */ /* 0x000fe20003800200 */
[----:B------:R-:W-:Y:S02]  /*78d0*/  LEA R88, R38, UR48, 0x3 ;  /* 0x0000003026587c11 */ /* 0x000fe4000f8e18ff */
[----:B------:R-:W-:Y:S01]  /*78e0*/  @P6 IADD3 R82, PT, PT, R82, 0x70, RZ ;  /* 0x0000007052526810 */ /* 0x000fe20007ffe0ff */
[----:B------:R-:W3:Y:S03]  /*78f0*/  LDTM.x16 R4, tmem[UR4+0x20] ;  /* 0x00002004000479ee */ /* 0x000ee60008240000 */
[----:B------:R-:W-:Y:S02]  /*7900*/  @P6 PRMT R82, R83, 0x654, R82 ;  /* 0x0000065453526816 */ /* 0x000fe40000000052 */
[----:B------:R-:W-:Y:S01]  /*7910*/  @P6 SHF.L.U32 R83, R71, 0x1f, RZ ;  /* 0x0000001f47536819 */ /* 0x000fe200000006ff */
[C---:B---3--:R-:W-:Y:S01]  /*7920*/  FMUL R0, R32.reuse, R4 ;  /* 0x0000000420007220 */ /* 0x048fe20000400000 */
        /* <DEDUP_REMOVED lines=75> */
.L_x_135:
[----:B------:R-:W-:Y:S05]  /*7de0*/  BSYNC.RECONVERGENT B0 ;  /* 0x0000000000007941 */ /* 0x000fea0003800200 */
.L_x_134:
        /* <DEDUP_REMOVED lines=19> */
.L_x_139:
[----:B------:R-:W-:Y:S05]  /*7f20*/  BSYNC B0 ;  /* 0x0000000000007941 */ /* 0x000fea0003800000 */
.L_x_138:
[----:B------:R-:W-:Y:S11]  /*7f30*/  ISETP.NE.AND P0, PT, R80, RZ, PT ;  /* 0x000000ff5000720c */ /* 0x000ff60003f05270 */
[----:B------:R-:W-:Y:S02]  /*7f40*/  @!UPT UIADD3 URZ, UPT, UPT, URZ, URZ, URZ ;  /* 0x000000fffffff290 */ /* 0x000fe4000fffe0ff */
[----:B------:R3:W4:Y:S04]  /*7f50*/  @P0 LDS.128 R40, [R38+UR48+0x200] ;  /* 0x0002003026280984 */ /* 0x0007280008000c00 */
[----:B------:R3:W1:Y:S02]  /*7f60*/  @P0 LDS.128 R48, [R81+0x200] ;  /* 0x0002000051300984 */ /* 0x0006640000000c00 */
.L_x_137:
[----:B------:R-:W-:Y:S05]  /*7f70*/  BSYNC B1 ;  /* 0x0000000000017941 */ /* 0x000fea0003800000 */
.L_x_136:
        /* <DEDUP_REMOVED lines=11> */
[----:B------:R-:W1:Y:S01]  /*8030*/  LDC.64 R2, c[0x4][R3] ;  /* 0x0100000003027b82 */ /* 0x000e620000000a00 */
[----:B------:R-:W3:Y:S01]  /*8040*/  LDCU.64 UR4, c[0x4][0x10] ;  /* 0x01000200ff0477ac */ /* 0x000ee20008000a00 */
[----:B--2---:R-:W-:Y:S01]  /*8050*/  MOV R5, UR9 ;  /* 0x0000000900057c02 */ /* 0x004fe20008000f00 */
[----:B------:R-:W-:Y:S01]  /*8060*/  IMAD.U32 R4, RZ, RZ, UR8 ;  /* 0x00000008ff047e24 */ /* 0x000fe2000f8e00ff */
[----:B-----5:R-:W-:Y:S01]  /*8070*/  MOV R7, UR7 ;  /* 0x0000000700077c02 */ /* 0x020fe20008000f00 */
[----:B------:R-:W-:Y:S01]  /*8080*/  IMAD.U32 R6, RZ, RZ, UR6 ;  /* 0x00000006ff067e24 */ /* 0x000fe2000f8e00ff */
[----:B---3--:R-:W-:Y:S01]  /*8090*/  MOV R11, UR5 ;  /* 0x00000005000b7c02 */ /* 0x008fe20008000f00 */
[----:B------:R-:W-:Y:S02]  /*80a0*/  IMAD.U32 R10, RZ, RZ, UR4 ;  /* 0x00000004ff0a7e24 */ /* 0x000fe4000f8e00ff */
[----:B------:R-:W-:Y:S07]  /*80b0*/  LEPC R20, `(.L_x_141) ;  /* 0x000000001014794e */ /* 0x000fee0000000000 */
[----:B-1--4-:R-:W-:Y:S05]  /*80c0*/  CALL.ABS.NOINC R2 ;  /* 0x0000000002007343 */ /* 0x012fea0003c00000 */
.L_x_141:
[----:B------:R-:W-:Y:S01]  /*80d0*/  ISETP.NE.AND P0, PT, R72, RZ, PT ;  /* 0x000000ff4800720c */ /* 0x000fe20003f05270 */
[----:B------:R-:W-:Y:S05]  /*80e0*/  WARPSYNC.ALL ;  /* 0x0000000000007948 */ /* 0x000fea0003800000 */
[----:B------:R-:W-:Y:S01]  /*80f0*/  R2UR UR4, R34 ;  /* 0x00000000220472ca */ /* 0x000fe200000e0000 */
[--C-:B----4-:R-:W-:Y:S01]  /*8100*/  HADD2.F32 R20, -RZ, R40.reuse.H0_H0 ;  /* 0x20000028ff147230 */ /* 0x110fe20000004100 */
[----:B------:R-:W-:Y:S01]  /*8110*/  IADD3 R74, PT, PT, R74, 0xe0, RZ ;  /* 0x000000e04a4a7810 */ /* 0x000fe20007ffe0ff */
[----:B------:R-:W-:Y:S01]  /*8120*/  HADD2.F32 R36, -RZ, R40.H1_H1 ;  /* 0x30000028ff247230 */ /* 0x000fe20000004100 */
[----:B------:R-:W-:Y:S01]  /*8130*/  BSSY.RECONVERGENT B0, `(.L_x_142) ;  /* 0x0000053000007945 */ /* 0x000fe20003800200 */
[--C-:B------:R-:W-:Y:S01]  /*8140*/  HADD2.F32 R21, -RZ, R41.reuse.H0_H0 ;  /* 0x20000029ff157230 */ /* 0x100fe20000004100 */
[----:B------:R-:W-:Y:S01]  /*8150*/  LOP3.LUT R74, R74, 0xfefffff8, RZ, 0xc0, !PT ;  /* 0xfefffff84a4a7812 */ /* 0x000fe200078ec0ff */
[----:B---3--:R-:W-:Y:S02]  /*8160*/  HADD2.F32 R38, -RZ, R41.H1_H1 ;  /* 0x30000029ff267230 */ /* 0x008fe40000004100 */
[--C-:B------:R-:W-:Y:S02]  /*8170*/  HADD2.F32 R37, -RZ, R42.reuse.H0_H0 ;  /* 0x2000002aff257230 */ /* 0x100fe40000004100 */
[----:B------:R-:W-:Y:S02]  /*8180*/  HADD2.F32 R40, -RZ, R42.H1_H1 ;  /* 0x3000002aff287230 */ /* 0x000fe40000004100 */
[----:B------:R-:W2:Y:S01]  /*8190*/  LDTM.x16 R4, tmem[UR4+0x30] ;  /* 0x00003004000479ee */ /* 0x000ea20008240000 */
[----:B------:R-:W-:Y:S01]  /*81a0*/  NOP ;  /* 0x0000000000007918 */ /* 0x000fe20000000000 */
[----:B--2---:R2:W-:Y:S01]  /*81b0*/  SYNCS.ARRIVE.TRANS64.RED.A1T0 RZ, [R74+URZ], RZ ;  /* 0x000000ff4aff79a7 */ /* 0x0045e200081004ff */
[--C-:B------:R-:W-:Y:S02]  /*81c0*/  HADD2.F32 R39, -RZ, R43.reuse.H0_H0 ;  /* 0x2000002bff277230 */ /* 0x100fe40000004100 */
[----:B------:R-:W-:Y:S02]  /*81d0*/  HADD2.F32 R42, -RZ, R43.H1_H1 ;  /* 0x3000002bff2a7230 */ /* 0x000fe40000004100 */
[--C-:B-1----:R-:W-:Y:S02]  /*81e0*/  HADD2.F32 R41, -RZ, R48.reuse.H0_H0 ;  /* 0x20000030ff297230 */ /* 0x102fe40000004100 */
[----:B------:R-:W-:Y:S02]  /*81f0*/  HADD2.F32 R43, -RZ, R48.H1_H1 ;  /* 0x30000030ff2b7230 */ /* 0x000fe40000004100 */
[--C-:B------:R-:W-:Y:S02]  /*8200*/  HADD2.F32 R44, -RZ, R49.reuse.H0_H0 ;  /* 0x20000031ff2c7230 */ /* 0x100fe40000004100 */
[----:B------:R-:W-:Y:S02]  /*8210*/  HADD2.F32 R46, -RZ, R49.H1_H1 ;  /* 0x30000031ff2e7230 */ /* 0x000fe40000004100 */
[--C-:B------:R-:W-:Y:S02]  /*8220*/  HADD2.F32 R45, -RZ, R50.reuse.H0_H0 ;  /* 0x20000032ff2d7230 */ /* 0x100fe40000004100 */
[----:B------:R-:W-:Y:S02]  /*8230*/  HADD2.F32 R48, -RZ, R50.H1_H1 ;  /* 0x30000032ff307230 */ /* 0x000fe40000004100 */
[--C-:B------:R-:W-:Y:S02]  /*8240*/  HADD2.F32 R47, -RZ, R51.reuse.H0_H0 ;  /* 0x20000033ff2f7230 */ /* 0x100fe40000004100 */
[----:B------:R-:W-:Y:S02]  /*8250*/  HADD2.F32 R50, -RZ, R51.H1_H1 ;  /* 0x30000033ff327230 */ /* 0x000fe40000004100 */
[C---:B------:R-:W-:Y:S01]  /*8260*/  FMUL R4, R32.reuse, R4 ;  /* 0x0000000420047220 */ /* 0x040fe20000400000 */
[C---:B------:R-:W-:Y:S01]  /*8270*/  FMUL R5, R32.reuse, R5 ;  /* 0x0000000520057220 */ /* 0x040fe20000400000 */
[C---:B------:R-:W-:Y:S01]  /*8280*/  FMUL R6, R32.reuse, R6 ;  /* 0x0000000620067220 */ /* 0x040fe20000400000 */
[C---:B------:R-:W-:Y:S01]  /*8290*/  FMUL R7, R32.reuse, R7 ;  /* 0x0000000720077220 */ /* 0x040fe20000400000 */
[C---:B------:R-:W-:Y:S01]  /*82a0*/  FFMA R4, R35.reuse, R20, R4 ;  /* 0x0000001423047223 */ /* 0x040fe20000000004 */
        /* <DEDUP_REMOVED lines=21> */
[----:B------:R-:W-:Y:S01]  /*8400*/  FFMA R15, R35, R46, R15 ;  /* 0x0000002e230f7223 */ /* 0x000fe2000000000f */
        /* <DEDUP_REMOVED lines=20> */
[----:B-1----:R-:W1:Y:S02]  /*8550*/  FENCE.VIEW.ASYNC.S ;  /* 0x00000000000073c6 */ /* 0x002e640000000000 */
[----:B-1----:R-:W-:Y:S06]  /*8560*/  BAR.SYNC.DEFER_BLOCKING 0x1, 0x80 ;  /* 0x0042000000007b1d */ /* 0x002fec0000010000 */
        /* <DEDUP_REMOVED lines=14> */
[----:B-1----:R-:W-:Y:S04]  /*8650*/  DEPBAR.LE SB0, 0x1 ;  /* 0x000080400000791a */ /* 0x002fe80000000000 */
.L_x_143:
[----:B------:R-:W-:Y:S05]  /*8660*/  BSYNC.RECONVERGENT B0 ;  /* 0x0000000000007941 */ /* 0x000fea0003800200 */
.L_x_142:
[----:B------:R-:W-:Y:S01]  /*8670*/  BAR.SYNC.DEFER_BLOCKING 0x1, 0x80 ;  /* 0x0042000000007b1d */ /* 0x000fe20000010000 */
[----:B------:R-:W-:Y:S01]  /*8680*/  UISETP.NE.AND UP0, UPT, UR49, -0x4, UPT ;  /* 0xfffffffc3100788c */ /* 0x000fe2000bf05270 */
[----:B------:R-:W-:Y:S08]  /*8690*/  IADD3 R0, PT, PT, R30, 0x1, RZ ;  /* 0x000000011e007810 */ /* 0x000ff00007ffe0ff */
[----:B------:R-:W-:Y:S05]  /*86a0*/  BRA.U !UP0, `(.L_x_144) ;  /* 0x0000000108287547 */ /* 0x000fea000b800000 */
[----:B------:R-:W-:Y:S01]  /*86b0*/  ISETP.NE.AND P0, PT, R78, RZ, PT ;  /* 0x000000ff4e00720c */ /* 0x000fe20003f05270 */
[----:B------:R-:W-:Y:S01]  /*86c0*/  IMAD.U32 R3, RZ, RZ, UR51 ;  /* 0x00000033ff037e24 */ /* 0x000fe2000f8e00ff */
[----:B------:R-:W-:Y:S01]  /*86d0*/  UIADD3 UR51, UPT, UPT, UR51, 0x1, URZ ;  /* 0x0000000133337890 */ /* 0x000fe2000fffe0ff */
[----:B------:R-:W-:Y:S03]  /*86e0*/  IMAD.U32 R2, RZ, RZ, UR37 ;  /* 0x00000025ff027e24 */ /* 0x000fe6000f8e00ff */
[----:B------:R-:W-:Y:S04]  /*86f0*/  UISETP.NE.AND UP0, UPT, UR51, 0x4, UPT ;  /* 0x000000043300788c */ /* 0x000fe8000bf05270 */
[----:B------:R-:W-:Y:S03]  /*8700*/  USEL UR51, UR51, URZ, UP0 ;  /* 0x000000ff33337287 */ /* 0x000fe60008000000 */
[----:B------:R-:W-:Y:S05]  /*8710*/  @P0 LEA R3, R3, UR48, 0x3 ;  /* 0x0000003003030c11 */ /* 0x000fea000f8e18ff */
[----:B------:R-:W-:Y:S05]  /*8720*/  @P0 VIADD R3, R3, 0x70 ;  /* 0x0000007003030836 */ /* 0x000fea0000000000 */
[----:B------:R-:W-:Y:S04]  /*8730*/  @P0 PRMT R2, R2, 0x654, R3 ;  /* 0x0000065402020816 */ /* 0x000fe80000000003 */
[----:B------:R1:W-:Y:S03]  /*8740*/  @P0 SYNCS.ARRIVE.TRANS64.RED.A1T0 RZ, [R2+URZ], RZ ;  /* 0x000000ff02ff09a7 */ /* 0x0003e600081004ff */
.L_x_144:
[----:B------:R-:W-:Y:S01]  /*8750*/  ISETP.NE.AND P2, PT, R73, RZ, PT ;  /* 0x000000ff4900720c */ /* 0x000fe20003f45270 */
[----:B------:R-:W-:Y:S01]  /*8760*/  UIADD3 UR49, UPT, UPT, UR49, 0x4, URZ ;  /* 0x0000000431317890 */ /* 0x000fe2000fffe0ff */
[----:B------:R-:W-:Y:S01]  /*8770*/  ISETP.NE.AND P0, PT, R76, 0x2, PT ;  /* 0x000000024c00780c */ /* 0x000fe20003f05270 */
[----:B------:R-:W-:Y:S01]  /*8780*/  IMAD.IADD R34, R29, 0x1, R58 ;  /* 0x000000011d227824 */ /* 0x000fe200078e023a */
[----:B------:R-:W-:Y:S01]  /*8790*/  ISETP.NE.AND P1, PT, R0, 0x4, PT ;  /* 0x000000040000780c */ /* 0x000fe20003f25270 */
[----:B------:R-:W-:Y:S01]  /*87a0*/  IMAD.IADD R37, R31, 0x1, R60 ;  /* 0x000000011f257824 */ /* 0x000fe200078e023c */
[----:B-1----:R-:W-:Y:S02]  /*87b0*/  SEL R2, RZ, 0x1, P0 ;  /* 0x00000001ff027807 */ /* 0x002fe40000000000 */
[----:B------:R-:W-:Y:S02]  /*87c0*/  SEL R3, RZ, 0x1, P1 ;  /* 0x00000001ff037807 */ /* 0x000fe40000800000 */
[----:B------:R-:W-:Y:S02]  /*87d0*/  LOP3.LUT R69, R69, R2, RZ, 0x3c, !PT ;  /* 0x0000000245457212 */ /* 0x000fe400078e3cff */
[----:B------:R-:W-:Y:S02]  /*87e0*/  LOP3.LUT R70, R70, R3, RZ, 0x3c, !PT ;  /* 0x0000000346467212 */ /* 0x000fe400078e3cff */
[----:B------:R-:W-:Y:S02]  /*87f0*/  @P2 R2UR UR36, R68 ;  /* 0x00000000442422ca */ /* 0x000fe400000e0000 */
[----:B------:R-:W-:Y:S02]  /*8800*/  SEL R76, R76, RZ, P0 ;  /* 0x000000ff4c4c7207 */ /* 0x000fe40000000000 */
[----:B------:R-:W-:Y:S01]  /*8810*/  SEL R30, R0, RZ, P1 ;  /* 0x000000ff001e7207 */ /* 0x000fe20000800000 */
[----:B------:R-:W-:Y:S10]  /*8820*/  @P2 BRA `(.L_x_145) ;  /* 0xffffffcc00d42947 */ /* 0x000ff4000383ffff */
[----:B------:R-:W-:-:S09]  /*8830*/  UISETP.NE.AND UP0, UPT, UR50, URZ, UPT ;  /* 0x000000ff3200728c */ /* 0x000fd2000bf05270 */
[----:B------:R-:W-:Y:S05]  /*8840*/  BRA.U !UP0, `(.L_x_146) ;  /* 0x0000000108487547 */ /* 0x000fea000b800000 */
[----:B------:R-:W1:Y:S02]  /*8850*/  LDCU.64 UR4, c[0x0][0x890] ;  /* 0x00011200ff0477ac */ /* 0x000e640008000a00 */
[----:B-1----:R-:W-:-:S04]  /*8860*/  UISETP.NE.U32.AND UP0, UPT, UR4, URZ, UPT ;  /* 0x000000ff0400728c */ /* 0x002fc8000bf05070 */
[----:B------:R-:W-:-:S09]  /*8870*/  UISETP.NE.AND.EX UP0, UPT, UR5, URZ, UPT, UP0 ;  /* 0x000000ff0500728c */ /* 0x000fd2000bf05300 */
[----:B------:R-:W-:Y:S05]  /*8880*/  BRA.U UP0, `(.L_x_147) ;  /* 0x00000001000c7547 */ /* 0x000fea000b800000 */
[----:B------:R-:W-:-:S13]  /*8890*/  FSETP.NEU.AND P0, PT, R35, RZ, PT ;  /* 0x000000ff2300720b */ /* 0x000fda0003f0d000 */
[----:B------:R-:W-:Y:S05]  /*88a0*/  @!P0 EXIT ;  /* 0x000000000000894d */ /* 0x000fea0003800000 */
[----:B------:R-:W-:Y:S05]  /*88b0*/  BRA `(.L_x_146) ;  /* 0x00000000002c7947 */ /* 0x000fea0003800000 */
.L_x_147:
[----:B------:R-:W-:Y:S01]  /*88c0*/  ISETP.NE.AND P0, PT, R75, RZ, PT ;  /* 0x000000ff4b00720c */ /* 0x000fe20003f05270 */
[----:B------:R-:W-:-:S12]  /*88d0*/  BSSY.RECONVERGENT B0, `(.L_x_146) ;  /* 0x0000009000007945 */ /* 0x000fd80003800200 */
[----:B------:R-:W-:Y:S05]  /*88e0*/  @P0 BRA `(.L_x_148) ;  /* 0x0000000000140947 */ /* 0x000fea0003800000 */
[----:B------:R-:W1:Y:S02]  /*88f0*/  LDCU.64 UR4, c[0x0][0x888] ;  /* 0x00011100ff0477ac */ /* 0x000e640008000a00 */
[----:B-1----:R-:W-:-:S04]  /*8900*/  ISETP.NE.U32.AND P0, PT, RZ, UR4, PT ;  /* 0x00000004ff007c0c */ /* 0x002fc8000bf05070 */
[----:B------:R-:W-:-:S13]  /*8910*/  ISETP.NE.AND.EX P0, PT, RZ, UR5, PT, P0 ;  /* 0x00000005ff007c0c */ /* 0x000fda000bf05300 */
[----:B------:R-:W-:Y:S05]  /*8920*/  @!P0 EXIT ;  /* 0x000000000000894d */ /* 0x000fea0003800000 */
[----:B------:R-:W-:Y:S05]  /*8930*/  BRA `(.L_x_149) ;  /* 0x0000000000087947 */ /* 0x000fea0003800000 */
.L_x_148:
[----:B------:R-:W-:-:S13]  /*8940*/  FSETP.NEU.AND P0, PT, R35, RZ, PT ;  /* 0x000000ff2300720b */ /* 0x000fda0003f0d000 */
[----:B------:R-:W-:Y:S05]  /*8950*/  @!P0 EXIT ;  /* 0x000000000000894d */ /* 0x000fea0003800000 */
.L_x_149:
[----:B------:R-:W-:Y:S05]  /*8960*/  BSYNC.RECONVERGENT B0 ;  /* 0x0000000000007941 */ /* 0x000fea0003800200 */
.L_x_146:
[----:B------:R-:W-:Y:S01]  /*8970*/  ULEA UR4, UR51, UR48, 0x3 ;  /* 0x0000003033047291 */ /* 0x000fe2000f8e18ff */
[----:B------:R-:W-:-:S04]  /*8980*/  DEPBAR.LE SB0, 0x0 ;  /* 0x000080000000791a */ /* 0x000fc80000000000 */
[----:B------:R-:W-:-:S04]  /*8990*/  UIADD3 UR4, UPT, UPT, UR4, 0x70, URZ ;  /* 0x0000007004047890 */ /* 0x000fc8000fffe0ff */
[----:B------:R-:W-:-:S09]  /*89a0*/  UPRMT UR4, UR37, 0x654, UR4 ;  /* 0x0000065425047896 */ /* 0x000fd20008000004 */
[----:B------:R-:W-:Y:S01]  /*89b0*/  SYNCS.ARRIVE.TRANS64.RED.A1T0 RZ, [UR4], RZ ;  /* 0x000000ffffff79a7 */ /* 0x000fe20008100404 */
[----:B------:R-:W-:Y:S05]  /*89c0*/  EXIT ;  /* 0x000000000000794d */ /* 0x000fea0003800000 */
.L_x_24:
[----:B--2---:R2:W4:Y:S02]  /*89d0*/  SYNCS.PHASECHK.TRANS64.TRYWAIT P0, [R3+URZ+0x110], R2 ;  /* 0x00011002030075a7 */ /* 0x00452400080011ff */
[----:B----4-:R-:W-:Y:S05]  /*89e0*/  @!P0 NANOSLEEP.SYNCS 0x989680 ;  /* 0x009896800000895d */ /* 0x010fea0003900000 */
[----:B------:R-:W4:Y:S02]  /*89f0*/  @!P0 SYNCS.PHASECHK.TRANS64 P0, [R3+URZ+0x110], R2 ;  /* 0x00011002030085a7 */ /* 0x000f2400080010ff */
[----:B----4-:R-:W-:Y:S05]  /*8a00*/  @!P0 BRA `(.L_x_24) ;  /* 0xfffffffc00f08947 */ /* 0x010fea000383ffff */
[----:B------:R-:W-:Y:S05]  /*8a10*/  BRA `(.L_x_150) ;  /* 0xffffff8c00c87947 */ /* 0x000fea000383ffff */
.L_x_27:
[----:B-1----:R-:W-:-:S07]  /*8a20*/  MOV R2, UR33 ;  /* 0x0000002100027c02 */ /* 0x002fce0008000f00 */
.L_x_151:
[----:B-1----:R1:W2:Y:S02]  /*8a30*/  SYNCS.PHASECHK.TRANS64.TRYWAIT P0, [R2+URZ+0x28], R5 ;  /* 0x00002805020075a7 */ /* 0x0022a400080011ff */
[----:B--2---:R-:W-:Y:S05]  /*8a40*/  @!P0 NANOSLEEP.SYNCS 0x989680 ;  /* 0x009896800000895d */ /* 0x004fea0003900000 */
[----:B------:R-:W2:Y:S02]  /*8a50*/  @!P0 SYNCS.PHASECHK.TRANS64 P0, [R2+URZ+0x28], R5 ;  /* 0x00002805020085a7 */ /* 0x000ea400080010ff */
[----:B--2---:R-:W-:Y:S05]  /*8a60*/  @!P0 BRA `(.L_x_151) ;  /* 0xfffffffc00f08947 */ /* 0x004fea000383ffff */
[----:B------:R-:W-:Y:S05]  /*8a70*/  BRA `(.L_x_26) ;  /* 0xffffff9000307947 */ /* 0x000fea000383ffff */
.L_x_34:
[----:B-1----:R-:W-:-:S07]  /*8a80*/  MOV R2, UR17 ;  /* 0x0000001100027c02 */ /* 0x002fce0008000f00 */
.L_x_152:
[----:B-1----:R1:W2:Y:S02]  /*8a90*/  SYNCS.PHASECHK.TRANS64.TRYWAIT P0, [R2+URZ+0x28], R5 ;  /* 0x00002805020075a7 */ /* 0x0022a400080011ff */
[----:B--2---:R-:W-:Y:S05]  /*8aa0*/  @!P0 NANOSLEEP.SYNCS 0x989680 ;  /* 0x009896800000895d */ /* 0x004fea0003900000 */
[----:B------:R-:W2:Y:S02]  /*8ab0*/  @!P0 SYNCS.PHASECHK.TRANS64 P0, [R2+URZ+0x28], R5 ;  /* 0x00002805020085a7 */ /* 0x000ea400080010ff */
[----:B--2---:R-:W-:Y:S05]  /*8ac0*/  @!P0 BRA `(.L_x_152) ;  /* 0xfffffffc00f08947 */ /* 0x004fea000383ffff */
[----:B------:R-:W-:Y:S05]  /*8ad0*/  BRA `(.L_x_33) ;  /* 0xffffff9000f07947 */ /* 0x000fea000383ffff */
.L_x_39:
[----:B-1----:R1:W2:Y:S02]  /*8ae0*/  SYNCS.PHASECHK.TRANS64.TRYWAIT P0, [R2+URZ+0xa0], R3 ;  /* 0x0000a003020075a7 */ /* 0x0022a400080011ff */
[----:B--2---:R-:W-:Y:S05]  /*8af0*/  @!P0 NANOSLEEP.SYNCS 0x989680 ;  /* 0x009896800000895d */ /* 0x004fea0003900000 */
[----:B------:R-:W2:Y:S02]  /*8b00*/  @!P0 SYNCS.PHASECHK.TRANS64 P0, [R2+URZ+0xa0], R3 ;  /* 0x0000a003020085a7 */ /* 0x000ea400080010ff */
[----:B--2---:R-:W-:Y:S05]  /*8b10*/  @!P0 BRA `(.L_x_39) ;  /* 0xfffffffc00f08947 */ /* 0x004fea000383ffff */
[----:B------:R-:W-:Y:S05]  /*8b20*/  BRA `(.L_x_153) ;  /* 0xffffff9400987947 */ /* 0x000fea000383ffff */
.L_x_43:
[----:B---3--:R-:W-:-:S07]  /*8b30*/  MOV R0, UR5 ;  /* 0x0000000500007c02 */ /* 0x008fce0008000f00 */
.L_x_154:
[----:B-1----:R1:W2:Y:S02]  /*8b40*/  SYNCS.PHASECHK.TRANS64.TRYWAIT P0, [R0+URZ], R3 ;  /* 0x00000003000075a7 */ /* 0x0022a400080011ff */
[----:B--2---:R-:W-:Y:S05]  /*8b50*/  @!P0 NANOSLEEP.SYNCS 0x989680 ;  /* 0x009896800000895d */ /* 0x004fea0003900000 */
[----:B------:R-:W2:Y:S02]  /*8b60*/  @!P0 SYNCS.PHASECHK.TRANS64 P0, [R0+URZ], R3 ;  /* 0x00000003000085a7 */ /* 0x000ea400080010ff */
[----:B--2---:R-:W-:Y:S05]  /*8b70*/  @!P0 BRA `(.L_x_154) ;  /* 0xfffffffc00f08947 */ /* 0x004fea000383ffff */
[----:B------:R-:W-:Y:S05]  /*8b80*/  BRA `(.L_x_155) ;  /* 0xffffff9c00087947 */ /* 0x000fea000383ffff */
.L_x_44:
[----:B---3--:R-:W-:-:S07]  /*8b90*/  MOV R0, UR5 ;  /* 0x0000000500007c02 */ /* 0x008fce0008000f00 */
.L_x_156:
[----:B-1----:R1:W2:Y:S02]  /*8ba0*/  SYNCS.PHASECHK.TRANS64.TRYWAIT P0, [R0+URZ], R3 ;  /* 0x00000003000075a7 */ /* 0x0022a400080011ff */
[----:B--2---:R-:W-:Y:S05]  /*8bb0*/  @!P0 NANOSLEEP.SYNCS 0x989680 ;  /* 0x009896800000895d */ /* 0x004fea0003900000 */
[----:B------:R-:W2:Y:S02]  /*8bc0*/  @!P0 SYNCS.PHASECHK.TRANS64 P0, [R0+URZ], R3 ;  /* 0x00000003000085a7 */ /* 0x000ea400080010ff */
[----:B--2---:R-:W-:Y:S05]  /*8bd0*/  @!P0 BRA `(.L_x_156) ;  /* 0xfffffffc00f08947 */ /* 0x004fea000383ffff */
[----:B------:R-:W-:Y:S05]  /*8be0*/  BRA `(.L_x_157) ;  /* 0xffffff9c00147947 */ /* 0x000fea000383ffff */
.L_x_45:
[----:B---3--:R-:W-:-:S07]  /*8bf0*/  MOV R0, UR5 ;  /* 0x0000000500007c02 */ /* 0x008fce0008000f00 */
.L_x_158:
[----:B-1----:R1:W2:Y:S02]  /*8c00*/  SYNCS.PHASECHK.TRANS64.TRYWAIT P0, [R0+URZ], R3 ;  /* 0x00000003000075a7 */ /* 0x0022a400080011ff */
[----:B--2---:R-:W-:Y:S05]  /*8c10*/  @!P0 NANOSLEEP.SYNCS 0x989680 ;  /* 0x009896800000895d */ /* 0x004fea0003900000 */
[----:B------:R-:W2:Y:S02]  /*8c20*/  @!P0 SYNCS.PHASECHK.TRANS64 P0, [R0+URZ], R3 ;  /* 0x00000003000085a7 */ /* 0x000ea400080010ff */
[----:B--2---:R-:W-:Y:S05]  /*8c30*/  @!P0 BRA `(.L_x_158) ;  /* 0xfffffffc00f08947 */ /* 0x004fea000383ffff */
[----:B------:R-:W-:Y:S05]  /*8c40*/  BRA `(.L_x_159) ;  /* 0xffffff9c00207947 */ /* 0x000fea000383ffff */
.L_x_46:
[----:B---3--:R-:W-:-:S07]  /*8c50*/  MOV R0, UR5 ;  /* 0x0000000500007c02 */ /* 0x008fce0008000f00 */
.L_x_160:
[----:B-1----:R1:W2:Y:S02]  /*8c60*/  SYNCS.PHASECHK.TRANS64.TRYWAIT P0, [R0+URZ], R3 ;  /* 0x00000003000075a7 */ /* 0x0022a400080011ff */
[----:B--2---:R-:W-:Y:S05]  /*8c70*/  @!P0 NANOSLEEP.SYNCS 0x989680 ;  /* 0x009896800000895d */ /* 0x004fea0003900000 */
[----:B------:R-:W2:Y:S02]  /*8c80*/  @!P0 SYNCS.PHASECHK.TRANS64 P0, [R0+URZ], R3 ;  /* 0x00000003000085a7 */ /* 0x000ea400080010ff */
[----:B--2---:R-:W-:Y:S05]  /*8c90*/  @!P0 BRA `(.L_x_160) ;  /* 0xfffffffc00f08947 */ /* 0x004fea000383ffff */
[----:B------:R-:W-:Y:S05]  /*8ca0*/  BRA `(.L_x_161) ;  /* 0xffffff9c002c7947 */ /* 0x000fea000383ffff */
.L_x_49:
[----:B-1----:R1:W2:Y:S02]  /*8cb0*/  SYNCS.PHASECHK.TRANS64.TRYWAIT P0, [R0+URZ+0x100], R5 ;  /* 0x00010005000075a7 */ /* 0x0022a400080011ff */
[----:B--2---:R-:W-:Y:S05]  /*8cc0*/  @!P0 NANOSLEEP.SYNCS 0x989680 ;  /* 0x009896800000895d */ /* 0x004fea0003900000 */
[----:B------:R-:W2:Y:S02]  /*8cd0*/  @!P0 SYNCS.PHASECHK.TRANS64 P0, [R0+URZ+0x100], R5 ;  /* 0x00010005000085a7 */ /* 0x000ea400080010ff */
[----:B--2---:R-:W-:Y:S05]  /*8ce0*/  @!P0 BRA `(.L_x_49) ;  /* 0xfffffffc00f08947 */ /* 0x004fea000383ffff */
[----:B------:R-:W-:Y:S05]  /*8cf0*/  BRA `(.L_x_162) ;  /* 0xffffff9c008c7947 */ /* 0x000fea000383ffff */
.L_x_50:
[----:B------:R-:W-:-:S07]  /*8d00*/  MOV R0, UR5 ;  /* 0x0000000500007c02 */ /* 0x000fce0008000f00 */
.L_x_163:
[----:B-1----:R1:W2:Y:S02]  /*8d10*/  SYNCS.PHASECHK.TRANS64.TRYWAIT P0, [R0+URZ+0xb0], R7 ;  /* 0x0000b007000075a7 */ /* 0x0022a400080011ff */
[----:B--2---:R-:W-:Y:S05]  /*8d20*/  @!P0 NANOSLEEP.SYNCS 0x989680 ;  /* 0x009896800000895d */ /* 0x004fea0003900000 */
[----:B------:R-:W2:Y:S02]  /*8d30*/  @!P0 SYNCS.PHASECHK.TRANS64 P0, [R0+URZ+0xb0], R7 ;  /* 0x0000b007000085a7 */ /* 0x000ea400080010ff */
[----:B--2---:R-:W-:Y:S05]  /*8d40*/  @!P0 BRA `(.L_x_163) ;  /* 0xfffffffc00f08947 */ /* 0x004fea000383ffff */
[----:B------:R-:W-:Y:S05]  /*8d50*/  BRA `(.L_x_164) ;  /* 0xffffff9c009c7947 */ /* 0x000fea000383ffff */
.L_x_51:
[----:B-1----:R1:W2:Y:S02]  /*8d60*/  SYNCS.PHASECHK.TRANS64.TRYWAIT P1, [R0+URZ+0xa0], R5 ;  /* 0x0000a005000075a7 */ /* 0x0022a400080211ff */
[----:B--2---:R-:W-:Y:S05]  /*8d70*/  @!P1 NANOSLEEP.SYNCS 0x989680 ;  /* 0x009896800000995d */ /* 0x004fea0003900000 */
[----:B------:R-:W2:Y:S02]  /*8d80*/  @!P1 SYNCS.PHASECHK.TRANS64 P1, [R0+URZ+0xa0], R5 ;  /* 0x0000a005000095a7 */ /* 0x000ea400080210ff */
[----:B--2---:R-:W-:Y:S05]  /*8d90*/  @!P1 BRA `(.L_x_51) ;  /* 0xfffffffc00f09947 */ /* 0x004fea000383ffff */
[----:B------:R-:W-:Y:S05]  /*8da0*/  BRA `(.L_x_165) ;  /* 0xffffff9c00cc7947 */ /* 0x000fea000383ffff */
.L_x_54:
[----:B------:R-:W-:-:S07]  /*8db0*/  MOV R0, UR5 ;  /* 0x0000000500007c02 */ /* 0x000fce0008000f00 */
.L_x_166:
[----:B-1----:R1:W2:Y:S02]  /*8dc0*/  SYNCS.PHASECHK.TRANS64.TRYWAIT P0, [R0+URZ+0xb0], R3 ;  /* 0x0000b003000075a7 */ /* 0x0022a400080011ff */
[----:B--2---:R-:W-:Y:S05]  /*8dd0*/  @!P0 NANOSLEEP.SYNCS 0x989680 ;  /* 0x009896800000895d */ /* 0x004fea0003900000 */
[----:B------:R-:W2:Y:S02]  /*8de0*/  @!P0 SYNCS.PHASECHK.TRANS64 P0, [R0+URZ+0xb0], R3 ;  /* 0x0000b003000085a7 */ /* 0x000ea400080010ff */
[----:B--2---:R-:W-:Y:S05]  /*8df0*/  @!P0 BRA `(.L_x_166) ;  /* 0xfffffffc00f08947 */ /* 0x004fea000383ffff */
[----:B------:R-:W-:Y:S05]  /*8e00*/  BRA `(.L_x_53) ;  /* 0xffffffa000207947 */ /* 0x000fea000383ffff */
.L_x_63:
[----:B-1----:R-:W-:-:S04]  /*8e10*/  MOV R4, UR4 ;  /* 0x0000000400047c02 */ /* 0x002fc80008000f00 */
[----:B------:R1:W2:Y:S03]  /*8e20*/  SYNCS.PHASECHK.TRANS64.TRYWAIT P0, [R4+URZ+0x8], R5 ;  /* 0x00000805040075a7 */ /* 0x0002a600080011ff */
[----:B--2---:R-:W-:Y:S05]  /*8e30*/  @!P0 NANOSLEEP.SYNCS 0x989680 ;  /* 0x009896800000895d */ /* 0x004fea0003900000 */
[----:B------:R-:W2:Y:S02]  /*8e40*/  @!P0 SYNCS.PHASECHK.TRANS64 P0, [R4+URZ+0x8], R5 ;  /* 0x00000805040085a7 */ /* 0x000ea400080010ff */
[----:B--2---:R-:W-:Y:S05]  /*8e50*/  @!P0 BRA `(.L_x_63) ;  /* 0xfffffffc00ec8947 */ /* 0x004fea000383ffff */
[----:B------:R-:W-:Y:S05]  /*8e60*/  BRA `(.L_x_62) ;  /* 0xffffffa000d47947 */ /* 0x000fea000383ffff */
.L_x_65:
[----:B------:R-:W-:Y:S01]  /*8e70*/  BSSY B0, `(.L_x_167) ;  /* 0x0000006000007945 */ /* 0x000fe20003800000 */
[----:B------:R-:W-:-:S07]  /*8e80*/  MOV R15, 0xffffffff ;  /* 0xffffffff000f7802 */ /* 0x000fce0000000f00 */
[----:B-1---5:R-:W-:Y:S05]  /*8e90*/  WARPSYNC.COLLECTIVE R15, `(.L_x_168) ;  /* 0x000000000f0c7348 */ /* 0x022fea0003c00000 */
[----:B------:R-:W-:Y:S02]  /*8ea0*/  ELECT P6, UR79, PT ;  /* 0x00000000004f782f */ /* 0x000fe400038c0000 */
[----:B------:R-:W-:Y:S01]  /*8eb0*/  MOV R14, UR79 ;  /* 0x0000004f000e7c02 */ /* 0x000fe20008000f00 */
[----:B-1---5:R-:W-:Y:S10]  /*8ec0*/  ENDCOLLECTIVE ;  /* 0x000000000000791b */ /* 0x022ff40003800000 */
.L_x_168:
[----:B------:R-:W-:Y:S05]  /*8ed0*/  BSYNC B0 ;  /* 0x0000000000007941 */ /* 0x000fea0003800000 */
.L_x_167:
[----:B------:R-:W-:Y:S05]  /*8ee0*/  BRA `(.L_x_169) ;  /* 0xffffffa400047947 */ /* 0x000fea000383ffff */
.L_x_67:
[----:B-1----:R-:W-:-:S04]  /*8ef0*/  MOV R2, UR4 ;  /* 0x0000000400027c02 */ /* 0x002fc80008000f00 */
[----:B------:R1:W2:Y:S03]  /*8f00*/  SYNCS.PHASECHK.TRANS64.TRYWAIT P0, [R2+URZ+0x8], R3 ;  /* 0x00000803020075a7 */ /* 0x0002a600080011ff */
[----:B--2---:R-:W-:Y:S05]  /*8f10*/  @!P0 NANOSLEEP.SYNCS 0x989680 ;  /* 0x009896800000895d */ /* 0x004fea0003900000 */
[----:B------:R-:W2:Y:S02]  /*8f20*/  @!P0 SYNCS.PHASECHK.TRANS64 P0, [R2+URZ+0x8], R3 ;  /* 0x00000803020085a7 */ /* 0x000ea400080010ff */
[----:B--2---:R-:W-:Y:S05]  /*8f30*/  @!P0 BRA `(.L_x_67) ;  /* 0xfffffffc00ec8947 */ /* 0x004fea000383ffff */
[----:B------:R-:W-:Y:S05]  /*8f40*/  BRA `(.L_x_66) ;  /* 0xffffffa400087947 */ /* 0x000fea000383ffff */
.L_x_68:
[----:B-1----:R1:W2:Y:S02]  /*8f50*/  SYNCS.PHASECHK.TRANS64.TRYWAIT P0, [R0+URZ+0xa0], R5 ;  /* 0x0000a005000075a7 */ /* 0x0022a400080011ff */
[----:B--2---:R-:W-:Y:S05]  /*8f60*/  @!P0 NANOSLEEP.SYNCS 0x989680 ;  /* 0x009896800000895d */ /* 0x004fea0003900000 */
[----:B------:R-:W2:Y:S02]  /*8f70*/  @!P0 SYNCS.PHASECHK.TRANS64 P0, [R0+URZ+0xa0], R5 ;  /* 0x0000a005000085a7 */ /* 0x000ea400080010ff */
[----:B--2---:R-:W-:Y:S05]  /*8f80*/  @!P0 BRA `(.L_x_68) ;  /* 0xfffffffc00f08947 */ /* 0x004fea000383ffff */
[----:B------:R-:W-:Y:S05]  /*8f90*/  BRA `(.L_x_170) ;  /* 0xffffffa400f07947 */ /* 0x000fea000383ffff */
.L_x_70:
[----:B------:R-:W-:-:S07]  /*8fa0*/  MOV R0, UR7 ;  /* 0x0000000700007c02 */ /* 0x000fce0008000f00 */
.L_x_171:
[----:B-1----:R1:W2:Y:S02]  /*8fb0*/  SYNCS.PHASECHK.TRANS64.TRYWAIT P0, [R0+URZ+0xe0], R5 ;  /* 0x0000e005000075a7 */ /* 0x0022a400080011ff */
[----:B--2---:R-:W-:Y:S05]  /*8fc0*/  @!P0 NANOSLEEP.SYNCS 0x989680 ;  /* 0x009896800000895d */ /* 0x004fea0003900000 */
[----:B------:R-:W2:Y:S02]  /*8fd0*/  @!P0 SYNCS.PHASECHK.TRANS64 P0, [R0+URZ+0xe0], R5 ;  /* 0x0000e005000085a7 */ /* 0x000ea400080010ff */
[----:B--2---:R-:W-:Y:S05]  /*8fe0*/  @!P0 BRA `(.L_x_171) ;  /* 0xfffffffc00f08947 */ /* 0x004fea000383ffff */
[----:B------:R-:W-:Y:S05]  /*8ff0*/  BRA `(.L_x_172) ;  /* 0xffffffa8003c7947 */ /* 0x000fea000383ffff */
.L_x_73:
[----:B------:R-:W-:Y:S07]  /*9000*/  MOV R0, UR6 ;  /* 0x0000000600007c02 */ /* 0x000fee0008000f00 */
.L_x_173:
[----:B-1----:R1:W2:Y:S02]  /*9010*/  SYNCS.PHASECHK.TRANS64.TRYWAIT P0, [R0+URZ], R5 ;  /* 0x00000005000075a7 */ /* 0x0022a400080011ff */
[----:B--2---:R-:W-:Y:S05]  /*9020*/  @!P0 NANOSLEEP.SYNCS 0x989680 ;  /* 0x009896800000895d */ /* 0x004fea0003900000 */
[----:B------:R-:W2:Y:S02]  /*9030*/  @!P0 SYNCS.PHASECHK.TRANS64 P0, [R0+URZ], R5 ;  /* 0x00000005000085a7 */ /* 0x000ea400080010ff */
[----:B--2---:R-:W-:Y:S05]  /*9040*/  @!P0 BRA `(.L_x_173) ;  /* 0xfffffffc00f08947 */ /* 0x004fea000383ffff */
[----:B------:R-:W-:Y:S05]  /*9050*/  BRA `(.L_x_72) ;  /* 0xffffffa800507947 */ /* 0x000fea000383ffff */
.L_x_77:
[----:B-1----:R-:W-:-:S07]  /*9060*/  MOV R0, UR7 ;  /* 0x0000000700007c02 */ /* 0x002fce0008000f00 */
.L_x_174:
[----:B-1----:R1:W2:Y:S02]  /*9070*/  SYNCS.PHASECHK.TRANS64.TRYWAIT P0, [R0+URZ], R3 ;  /* 0x00000003000075a7 */ /* 0x0022a400080011ff */
[----:B--2---:R-:W-:Y:S05]  /*9080*/  @!P0 NANOSLEEP.SYNCS 0x989680 ;  /* 0x009896800000895d */ /* 0x004fea0003900000 */
[----:B------:R-:W2:Y:S02]  /*9090*/  @!P0 SYNCS.PHASECHK.TRANS64 P0, [R0+URZ], R3 ;  /* 0x00000003000085a7 */ /* 0x000ea400080010ff */
[----:B--2---:R-:W-:Y:S05]  /*90a0*/  @!P0 BRA `(.L_x_174) ;  /* 0xfffffffc00f08947 */ /* 0x004fea000383ffff */
[----:B------:R-:W-:Y:S05]  /*90b0*/  BRA `(.L_x_175) ;  /* 0xffffffac00447947 */ /* 0x000fea000383ffff */
.L_x_78:
[----:B------:R-:W-:-:S07]  /*90c0*/  MOV R0, UR7 ;  /* 0x0000000700007c02 */ /* 0x000fce0008000f00 */
.L_x_176:
[----:B-1----:R1:W2:Y:S02]  /*90d0*/  SYNCS.PHASECHK.TRANS64.TRYWAIT P0, [R0+URZ], R3 ;  /* 0x00000003000075a7 */ /* 0x0022a400080011ff */
[----:B--2---:R-:W-:Y:S05]  /*90e0*/  @!P0 NANOSLEEP.SYNCS 0x989680 ;  /* 0x009896800000895d */ /* 0x004fea0003900000 */
[----:B------:R-:W2:Y:S02]  /*90f0*/  @!P0 SYNCS.PHASECHK.TRANS64 P0, [R0+URZ], R3 ;  /* 0x00000003000085a7 */ /* 0x000ea400080010ff */
[----:B--2---:R-:W-:Y:S05]  /*9100*/  @!P0 BRA `(.L_x_176) ;  /* 0xfffffffc00f08947 */ /* 0x004fea000383ffff */
[----:B------:R-:W-:Y:S05]  /*9110*/  BRA `(.L_x_177) ;  /* 0xffffffac00507947 */ /* 0x000fea000383ffff */
.L_x_79:
[----:B------:R-:W-:-:S07]  /*9120*/  MOV R0, UR7 ;  /* 0x0000000700007c02 */ /* 0x000fce0008000f00 */
.L_x_178:
[----:B-1----:R1:W2:Y:S02]  /*9130*/  SYNCS.PHASECHK.TRANS64.TRYWAIT P0, [R0+URZ], R3 ;  /* 0x00000003000075a7 */ /* 0x0022a400080011ff */
[----:B--2---:R-:W-:Y:S05]  /*9140*/  @!P0 NANOSLEEP.SYNCS 0x989680 ;  /* 0x009896800000895d */ /* 0x004fea0003900000 */
[----:B------:R-:W2:Y:S02]  /*9150*/  @!P0 SYNCS.PHASECHK.TRANS64 P0, [R0+URZ], R3 ;  /* 0x00000003000085a7 */ /* 0x000ea400080010ff */
[----:B--2---:R-:W-:Y:S05]  /*9160*/  @!P0 BRA `(.L_x_178) ;  /* 0xfffffffc00f08947 */ /* 0x004fea000383ffff */
[----:B------:R-:W-:Y:S05]  /*9170*/  BRA `(.L_x_179) ;  /* 0xffffffac005c7947 */ /* 0x000fea000383ffff */
.L_x_82:
[----:B------:R-:W-:-:S07]  /*9180*/  MOV R0, UR5 ;  /* 0x0000000500007c02 */ /* 0x000fce0008000f00 */
.L_x_180:
[----:B-1----:R1:W2:Y:S02]  /*9190*/  SYNCS.PHASECHK.TRANS64.TRYWAIT P1, [R0+URZ+0x120], R3 ;  /* 0x00012003000075a7 */ /* 0x0022a400080211ff */
[----:B--2---:R-:W-:Y:S05]  /*91a0*/  @!P1 NANOSLEEP.SYNCS 0x989680 ;  /* 0x009896800000995d */ /* 0x004fea0003900000 */
[----:B------:R-:W2:Y:S02]  /*91b0*/  @!P1 SYNCS.PHASECHK.TRANS64 P1, [R0+URZ+0x120], R3 ;  /* 0x00012003000095a7 */ /* 0x000ea400080210ff */
[----:B--2---:R-:W-:Y:S05]  /*91c0*/  @!P1 BRA `(.L_x_180) ;  /* 0xfffffffc00f09947 */ /* 0x004fea000383ffff */
[----:B------:R-:W-:Y:S05]  /*91d0*/  BRA `(.L_x_181) ;  /* 0xffffffac00a87947 */ /* 0x000fea000383ffff */
.L_x_87:
[----:B--2---:R2:W3:Y:S02]  /*91e0*/  SYNCS.PHASECHK.TRANS64.TRYWAIT P0, [R0+URZ+0xa0], R3 ;  /* 0x0000a003000075a7 */ /* 0x0044e400080011ff */
[----:B---3--:R-:W-:Y:S05]  /*91f0*/  @!P0 NANOSLEEP.SYNCS 0x989680 ;  /* 0x009896800000895d */ /* 0x008fea0003900000 */
[----:B------:R-:W3:Y:S02]  /*9200*/  @!P0 SYNCS.PHASECHK.TRANS64 P0, [R0+URZ+0xa0], R3 ;  /* 0x0000a003000085a7 */ /* 0x000ee400080010ff */
[----:B---3--:R-:W-:Y:S05]  /*9210*/  @!P0 BRA `(.L_x_87) ;  /* 0xfffffffc00f08947 */ /* 0x008fea000383ffff */
[----:B------:R-:W-:Y:S05]  /*9220*/  BRA `(.L_x_182) ;  /* 0xffffffb000a87947 */ /* 0x000fea000383ffff */
.L_x_90:
[----:B------:R-:W-:Y:S07]  /*9230*/  MOV R0, UR5 ;  /* 0x0000000500007c02 */ /* 0x000fee0008000f00 */
.L_x_183:
[----:B--2---:R2:W3:Y:S02]  /*9240*/  SYNCS.PHASECHK.TRANS64.TRYWAIT P0, [R0+URZ+0x98], R3 ;  /* 0x00009803000075a7 */ /* 0x0044e400080011ff */
[----:B---3--:R-:W-:Y:S05]  /*9250*/  @!P0 NANOSLEEP.SYNCS 0x989680 ;  /* 0x009896800000895d */ /* 0x008fea0003900000 */
[----:B------:R-:W3:Y:S02]  /*9260*/  @!P0 SYNCS.PHASECHK.TRANS64 P0, [R0+URZ+0x98], R3 ;  /* 0x00009803000085a7 */ /* 0x000ee400080010ff */
[----:B---3--:R-:W-:Y:S05]  /*9270*/  @!P0 BRA `(.L_x_183) ;  /* 0xfffffffc00f08947 */ /* 0x008fea000383ffff */
[----:B------:R-:W-:Y:S05]  /*9280*/  BRA `(.L_x_89) ;  /* 0xffffffb400887947 */ /* 0x000fea000383ffff */
.L_x_93:
[----:B------:R-:W-:Y:S07]  /*9290*/  MOV R3, UR5 ;  /* 0x0000000500037c02 */ /* 0x000fee0008000f00 */
.L_x_184:
[----:B-1----:R1:W2:Y:S02]  /*92a0*/  SYNCS.PHASECHK.TRANS64.TRYWAIT P0, [R3+URZ+0x70], R12 ;  /* 0x0000700c030075a7 */ /* 0x0022a400080011ff */
[----:B--2---:R-:W-:Y:S05]  /*92b0*/  @!P0 NANOSLEEP.SYNCS 0x989680 ;  /* 0x009896800000895d */ /* 0x004fea0003900000 */
[----:B------:R-:W2:Y:S02]  /*92c0*/  @!P0 SYNCS.PHASECHK.TRANS64 P0, [R3+URZ+0x70], R12 ;  /* 0x0000700c030085a7 */ /* 0x000ea400080010ff */
[----:B--2---:R-:W-:Y:S05]  /*92d0*/  @!P0 BRA `(.L_x_184) ;  /* 0xfffffffc00f08947 */ /* 0x004fea000383ffff */
[----:B------:R-:W-:Y:S05]  /*92e0*/  BRA `(.L_x_185) ;  /* 0xffffffb800047947 */ /* 0x000fea000383ffff */
.L_x_94:
[----:B-1----:R-:W-:Y:S07]  /*92f0*/  MOV R3, UR5 ;  /* 0x0000000500037c02 */ /* 0x002fee0008000f00 */
.L_x_186:
[----:B-1----:R1:W2:Y:S02]  /*9300*/  SYNCS.PHASECHK.TRANS64.TRYWAIT P0, [R3+URZ+0x78], R12 ;  /* 0x0000780c030075a7 */ /* 0x0022a400080011ff */
[----:B--2---:R-:W-:Y:S05]  /*9310*/  @!P0 NANOSLEEP.SYNCS 0x989680 ;  /* 0x009896800000895d */ /* 0x004fea0003900000 */
[----:B------:R-:W2:Y:S02]  /*9320*/  @!P0 SYNCS.PHASECHK.TRANS64 P0, [R3+URZ+0x78], R12 ;  /* 0x0000780c030085a7 */ /* 0x000ea400080010ff */
[----:B--2---:R-:W-:Y:S05]  /*9330*/  @!P0 BRA `(.L_x_186) ;  /* 0xfffffffc00f08947 */ /* 0x004fea000383ffff */
[----:B------:R-:W-:Y:S05]  /*9340*/  BRA `(.L_x_187) ;  /* 0xffffffb800607947 */ /* 0x000fea000383ffff */
.L_x_95:
[----:B-1----:R-:W-:Y:S07]  /*9350*/  MOV R3, UR5 ;  /* 0x0000000500037c02 */ /* 0x002fee0008000f00 */
.L_x_188:
[----:B-1----:R1:W2:Y:S02]  /*9360*/  SYNCS.PHASECHK.TRANS64.TRYWAIT P0, [R3+URZ+0x80], R12 ;  /* 0x0000800c030075a7 */ /* 0x0022a400080011ff */
[----:B--2---:R-:W-:Y:S05]  /*9370*/  @!P0 NANOSLEEP.SYNCS 0x989680 ;  /* 0x009896800000895d */ /* 0x004fea0003900000 */
[----:B------:R-:W2:Y:S02]  /*9380*/  @!P0 SYNCS.PHASECHK.TRANS64 P0, [R3+URZ+0x80], R12 ;  /* 0x0000800c030085a7 */ /* 0x000ea400080010ff */
[----:B--2---:R-:W-:Y:S05]  /*9390*/  @!P0 BRA `(.L_x_188) ;  /* 0xfffffffc00f08947 */ /* 0x004fea000383ffff */
[----:B------:R-:W-:Y:S05]  /*93a0*/  BRA `(.L_x_189) ;  /* 0xffffffb800bc7947 */ /* 0x000fea000383ffff */
.L_x_96:
[----:B------:R-:W-:Y:S07]  /*93b0*/  MOV R3, UR5 ;  /* 0x0000000500037c02 */ /* 0x000fee0008000f00 */
.L_x_190:
[----:B-1----:R1:W2:Y:S02]  /*93c0*/  SYNCS.PHASECHK.TRANS64.TRYWAIT P0, [R3+URZ+0x88], R12 ;  /* 0x0000880c030075a7 */ /* 0x0022a400080011ff */
[----:B--2---:R-:W-:Y:S05]  /*93d0*/  @!P0 NANOSLEEP.SYNCS 0x989680 ;  /* 0x009896800000895d */ /* 0x004fea0003900000 */
[----:B------:R-:W2:Y:S02]  /*93e0*/  @!P0 SYNCS.PHASECHK.TRANS64 P0, [R3+URZ+0x88], R12 ;  /* 0x0000880c030085a7 */ /* 0x000ea400080010ff */
[----:B--2---:R-:W-:Y:S05]  /*93f0*/  @!P0 BRA `(.L_x_190) ;  /* 0xfffffffc00f08947 */ /* 0x004fea000383ffff */
[----:B------:R-:W-:Y:S05]  /*9400*/  BRA `(.L_x_191) ;  /* 0xffffffbc005c7947 */ /* 0x000fea000383ffff */
.L_x_98:
[----:B------:R-:W-:-:S07]  /*9410*/  MOV R0, UR5 ;  /* 0x0000000500007c02 */ /* 0x000fce0008000f00 */
.L_x_192:
[----:B-1----:R1:W3:Y:S02]  /*9420*/  SYNCS.PHASECHK.TRANS64.TRYWAIT P0, [R0+URZ+0x70], R3 ;  /* 0x00007003000075a7 */ /* 0x0022e400080011ff */
[----:B---3--:R-:W-:Y:S05]  /*9430*/  @!P0 NANOSLEEP.SYNCS 0x989680 ;  /* 0x009896800000895d */ /* 0x008fea0003900000 */
[----:B------:R-:W3:Y:S02]  /*9440*/  @!P0 SYNCS.PHASECHK.TRANS64 P0, [R0+URZ+0x70], R3 ;  /* 0x00007003000085a7 */ /* 0x000ee400080010ff */
[----:B---3--:R-:W-:Y:S05]  /*9450*/  @!P0 BRA `(.L_x_192) ;  /* 0xfffffffc00f08947 */ /* 0x008fea000383ffff */
[----:B------:R-:W-:Y:S05]  /*9460*/  BRA `(.L_x_193) ;  /* 0xffffffbc00e47947 */ /* 0x000fea000383ffff */
.L_x_99:
[----:B-1----:R-:W-:-:S07]  /*9470*/  MOV R0, UR5 ;  /* 0x0000000500007c02 */ /* 0x002fce0008000f00 */
.L_x_194:
[----:B-1----:R1:W3:Y:S02]  /*9480*/  SYNCS.PHASECHK.TRANS64.TRYWAIT P0, [R0+URZ+0x78], R3 ;  /* 0x00007803000075a7 */ /* 0x0022e400080011ff */
[----:B---3--:R-:W-:Y:S05]  /*9490*/  @!P0 NANOSLEEP.SYNCS 0x989680 ;  /* 0x009896800000895d */ /* 0x008fea0003900000 */
[----:B------:R-:W3:Y:S02]  /*94a0*/  @!P0 SYNCS.PHASECHK.TRANS64 P0, [R0+URZ+0x78], R3 ;  /* 0x00007803000085a7 */ /* 0x000ee400080010ff */
[----:B---3--:R-:W-:Y:S05]  /*94b0*/  @!P0 BRA `(.L_x_194) ;  /* 0xfffffffc00f08947 */ /* 0x008fea000383ffff */
[----:B------:R-:W-:Y:S05]  /*94c0*/  BRA `(.L_x_195) ;  /* 0xffffffbc00d47947 */ /* 0x000fea000383ffff */
.L_x_100:
[----:B-1----:R-:W-:-:S07]  /*94d0*/  MOV R0, UR5 ;  /* 0x0000000500007c02 */ /* 0x002fce0008000f00 */
.L_x_196:
[----:B-1----:R1:W3:Y:S02]  /*94e0*/  SYNCS.PHASECHK.TRANS64.TRYWAIT P0, [R0+URZ+0x80], R3 ;  /* 0x00008003000075a7 */ /* 0x0022e400080011ff */
[----:B---3--:R-:W-:Y:S05]  /*94f0*/  @!P0 NANOSLEEP.SYNCS 0x989680 ;  /* 0x009896800000895d */ /* 0x008fea0003900000 */
[----:B------:R-:W3:Y:S02]  /*9500*/  @!P0 SYNCS.PHASECHK.TRANS64 P0, [R0+URZ+0x80], R3 ;  /* 0x00008003000085a7 */ /* 0x000ee400080010ff */
[----:B---3--:R-:W-:Y:S05]  /*9510*/  @!P0 BRA `(.L_x_196) ;  /* 0xfffffffc00f08947 */ /* 0x008fea000383ffff */
[----:B------:R-:W-:Y:S05]  /*9520*/  BRA `(.L_x_197) ;  /* 0xffffffbc00c47947 */ /* 0x000fea000383ffff */
.L_x_102:
[----:B--2---:R2:W3:Y:S02]  /*9530*/  SYNCS.PHASECHK.TRANS64.TRYWAIT P0, [R0+URZ+0xa0], R3 ;  /* 0x0000a003000075a7 */ /* 0x0044e400080011ff */
[----:B---3--:R-:W-:Y:S05]  /*9540*/  @!P0 NANOSLEEP.SYNCS 0x989680 ;  /* 0x009896800000895d */ /* 0x008fea0003900000 */
[----:B------:R-:W3:Y:S02]  /*9550*/  @!P0 SYNCS.PHASECHK.TRANS64 P0, [R0+URZ+0xa0], R3 ;  /* 0x0000a003000085a7 */ /* 0x000ee400080010ff */
[----:B---3--:R-:W-:Y:S05]  /*9560*/  @!P0 BRA `(.L_x_102) ;  /* 0xfffffffc00f08947 */ /* 0x008fea000383ffff */
[----:B------:R-:W-:Y:S05]  /*9570*/  BRA `(.L_x_198) ;  /* 0xffffffc000947947 */ /* 0x000fea000383ffff */
.L_x_113:
[----:B-1----:R-:W-:Y:S04]  /*9580*/  MOV R0, UR48 ;  /* 0x0000003000007c02 */ /* 0x002fe80008000f00 */
[----:B------:R1:W3:Y:S03]  /*9590*/  SYNCS.PHASECHK.TRANS64.TRYWAIT P1, [R0+URZ+0x50], R5 ;  /* 0x00005005000075a7 */ /* 0x0002e600080211ff */
[----:B---3--:R-:W-:Y:S05]  /*95a0*/  @!P1 NANOSLEEP.SYNCS 0x989680 ;  /* 0x009896800000995d */ /* 0x008fea0003900000 */
[----:B------:R-:W3:Y:S02]  /*95b0*/  @!P1 SYNCS.PHASECHK.TRANS64 P1, [R0+URZ+0x50], R5 ;  /* 0x00005005000095a7 */ /* 0x000ee400080210ff */
[----:B---3--:R-:W-:Y:S05]  /*95c0*/  @!P1 BRA `(.L_x_113) ;  /* 0xfffffffc00ec9947 */ /* 0x008fea000383ffff */
[----:B------:R-:W-:Y:S05]  /*95d0*/  BRA `(.L_x_112) ;  /* 0xffffffcc009c7947 */ /* 0x000fea000383ffff */
.L_x_115:
[----:B-1----:R1:W4:Y:S02]  /*95e0*/  SYNCS.PHASECHK.TRANS64.TRYWAIT P0, [R74+URZ+0xc0], R3 ;  /* 0x0000c0034a0075a7 */ /* 0x00232400080011ff */
[----:B----4-:R-:W-:Y:S05]  /*95f0*/  @!P0 NANOSLEEP.SYNCS 0x989680 ;  /* 0x009896800000895d */ /* 0x010fea0003900000 */
[----:B------:R-:W4:Y:S02]  /*9600*/  @!P0 SYNCS.PHASECHK.TRANS64 P0, [R74+URZ+0xc0], R3 ;  /* 0x0000c0034a0085a7 */ /* 0x000f2400080010ff */
[----:B----4-:R-:W-:Y:S05]  /*9610*/  @!P0 BRA `(.L_x_115) ;  /* 0xfffffffc00f08947 */ /* 0x010fea000383ffff */
[----:B------:R-:W-:Y:S05]  /*9620*/  BRA `(.L_x_114) ;  /* 0xffffffcc00bc7947 */ /* 0x000fea000383ffff */
.L_x_124:
[----:B--2---:R2:W3:Y:S02]  /*9630*/  SYNCS.PHASECHK.TRANS64.TRYWAIT P0, [R3+URZ+0x50], R0 ;  /* 0x00005000030075a7 */ /* 0x0044e400080011ff */
[----:B---3--:R-:W-:Y:S05]  /*9640*/  @!P0 NANOSLEEP.SYNCS 0x989680 ;  /* 0x009896800000895d */ /* 0x008fea0003900000 */
[----:B------:R-:W3:Y:S02]  /*9650*/  @!P0 SYNCS.PHASECHK.TRANS64 P0, [R3+URZ+0x50], R0 ;  /* 0x00005000030085a7 */ /* 0x000ee400080010ff */
[----:B---3--:R-:W-:Y:S05]  /*9660*/  @!P0 BRA `(.L_x_124) ;  /* 0xfffffffc00f08947 */ /* 0x008fea000383ffff */
[----:B------:R-:W-:Y:S05]  /*9670*/  BRA `(.L_x_123) ;  /* 0xffffffd400c87947 */ /* 0x000fea000383ffff */
.L_x_132:
[----:B--2---:R2:W3:Y:S02]  /*9680*/  SYNCS.PHASECHK.TRANS64.TRYWAIT P0, [R83+URZ+0x50], R4 ;  /* 0x00005004530075a7 */ /* 0x0044e400080011ff */
[----:B---3--:R-:W-:Y:S05]  /*9690*/  @!P0 NANOSLEEP.SYNCS 0x989680 ;  /* 0x009896800000895d */ /* 0x008fea0003900000 */
[----:B------:R-:W3:Y:S02]  /*96a0*/  @!P0 SYNCS.PHASECHK.TRANS64 P0, [R83+URZ+0x50], R4 ;  /* 0x00005004530085a7 */ /* 0x000ee400080010ff */
[----:B---3--:R-:W-:Y:S05]  /*96b0*/  @!P0 BRA `(.L_x_132) ;  /* 0xfffffffc00f08947 */ /* 0x008fea000383ffff */
[----:B------:R-:W-:Y:S05]  /*96c0*/  BRA `(.L_x_131) ;  /* 0xffffffdc00e47947 */ /* 0x000fea000383ffff */
.L_x_140:
[----:B--2---:R2:W3:Y:S02]  /*96d0*/  SYNCS.PHASECHK.TRANS64.TRYWAIT P0, [R88+URZ+0x50], R3 ;  /* 0x00005003580075a7 */ /* 0x0044e400080011ff */
[----:B---3--:R-:W-:Y:S05]  /*96e0*/  @!P0 NANOSLEEP.SYNCS 0x989680 ;  /* 0x009896800000895d */ /* 0x008fea0003900000 */
[----:B------:R-:W3:Y:S02]  /*96f0*/  @!P0 SYNCS.PHASECHK.TRANS64 P0, [R88+URZ+0x50], R3 ;  /* 0x00005003580085a7 */ /* 0x000ee400080010ff */
[----:B---3--:R-:W-:Y:S05]  /*9700*/  @!P0 BRA `(.L_x_140) ;  /* 0xfffffffc00f08947 */ /* 0x008fea000383ffff */
[----:B------:R-:W-:Y:S05]  /*9710*/  BRA `(.L_x_139) ;  /* 0xffffffe800007947 */ /* 0x000fea000383ffff */
        .weak           $__internal_0_$__cuda_sm10x_tcgen05_guardrail_trap_col_being_dealloced_not_returned_by_alloc
        .type           $__internal_0_$__cuda_sm10x_tcgen05_guardrail_trap_col_being_dealloced_not_returned_by_alloc,@function
        .size           $__internal_0_$__cuda_sm10x_tcgen05_guardrail_trap_col_being_dealloced_not_returned_by_alloc,($__internal_1_$__cuda_sm10x_tcgen05_guardrail_trap_phase_invalid_during_alloc - $__internal_0_$__cuda_sm10x_tcgen05_guardrail_trap_col_being_dealloced_not_returned_by_alloc)
$__internal_0_$__cuda_sm10x_tcgen05_guardrail_trap_col_being_dealloced_not_returned_by_alloc:
[----:B------:R-:W-:Y:S05]  /*9720*/  BPT.TRAP 0x1 ;  /* 0x000000040000795c */ /* 0x000fea0000300000 */
[----:B------:R-:W-:-:S04]  /*9730*/  HFMA2 R3, -RZ, RZ, 0, 0 ;  /* 0x00000000ff037431 */ /* 0x000fc800000001ff */
[----:B------:R-:W-:Y:S05]  /*9740*/  RET.REL.NODEC R2 `(_ZN7cutlass13device_kernelINS_4gemm6kernel13GemmUniversalIN4cute5tupleIJiiiiEEENS1_10collective13CollectiveMmaINS1_35MainloopSm100TmaUmmaWarpSpecializedILi5ELi2ELi4ENS5_IJNS4_1CILi2EEESB_NSA_ILi1EEEEEEEENS5_IJNSA_ILi128EEESF_NSA_ILi64EEEEEENS_6half_tENS5_IJSC_llEEESI_NS5_IJlSC_lEEENS4_8TiledMMAINS4_8MMA_AtomIJNS4_26SM100_MMA_F16BF16_2x1SM_SSISI_SI_fLi128ELi128ELNS4_4UMMA5MajorE1ELSP_0ELNSO_7ScaleInE0ELSQ_0EEEEEENS4_6LayoutINS5_IJSC_SC_SC_EEENS5_IJNSA_ILi0EEESV_SV_EEEEENS5_IJNS4_10UnderscoreESY_SY_EEEEENS4_28SM100_TMA_2SM_LOAD_MULTICASTENS4_14ComposedLayoutINS4_7SwizzleILi3ELi4ELi3EEENS4_18smem_ptr_flag_bitsILi16EEENST_INS5_IJSG_NSA_ILi8EEEEEENS5_IJSC_SG_EEEEEEEvNS4_8identityENS4_18SM100_TMA_2SM_LOADENS12_IS14_S16_NST_INS5_IJS17_SG_EEENS5_IJSG_SC_EEEEEEEvS1C_EENS_8epilogue10collective18CollectiveEpilogueINS1J_23Sm100TmaWarpSpecializedILi4ELi2ELi16ELb1ELb0EEEJNS5_IJSG_SF_SG_EEENS5_IJNST_ISG_SC_EENST_INS5_IJNSA_ILi16EEESB_EEES19_EEEEESI_SK_SI_SK_NS1J_6fusion15FusionCallbacksIS1N_NS1U_17LinearCombinationISI_fSI_fLNS_15FloatRoundStyleE2EEES1O_S1T_JEEENS4_5SM1004TMEM4LOAD26SM100_TMEM_LOAD_32dp32b16xENS4_13SM90_TMA_LOADENS12_INS13_ILi1ELi4ELi3EEES16_NST_INS5_IJS17_S1Q_EEENS5_IJS1Q_SC_EEEEEEENS4_39AutoVectorizingCopyWithAssumedAlignmentILi128EEENS4_14SM90_TMA_STOREES29_S2B_S2B_EEEvvEEEEvNT_6ParamsE) ;  /* 0xffffff68022c7950 */ /* 0x000fea0003c3ffff */
        .weak           $__internal_1_$__cuda_sm10x_tcgen05_guardrail_trap_phase_invalid_during_alloc
        .type           $__internal_1_$__cuda_sm10x_tcgen05_guardrail_trap_phase_invalid_during_alloc,@function
        .size           $__internal_1_$__cuda_sm10x_tcgen05_guardrail_trap_phase_invalid_during_alloc,($__internal_2_$__cuda_sm10x_tcgen05_guardrail_trap_unallocated_columns_being_dealloced - $__internal_1_$__cuda_sm10x_tcgen05_guardrail_trap_phase_invalid_during_alloc)
$__internal_1_$__cuda_sm10x_tcgen05_guardrail_trap_phase_invalid_during_alloc:
[----:B------:R-:W-:Y:S05]  /*9750*/  BPT.TRAP 0x1 ;  /* 0x000000040000795c */ /* 0x000fea0000300000 */
[----:B------:R-:W-:-:S04]  /*9760*/  MOV R3, 0x0 ;  /* 0x0000000000037802 */ /* 0x000fc80000000f00 */
[----:B------:R-:W-:Y:S05]  /*9770*/  RET.REL.NODEC R2 `(_ZN7cutlass13device_kernelINS_4gemm6kernel13GemmUniversalIN4cute5tupleIJiiiiEEENS1_10collective13CollectiveMmaINS1_35MainloopSm100TmaUmmaWarpSpecializedILi5ELi2ELi4ENS5_IJNS4_1CILi2EEESB_NSA_ILi1EEEEEEEENS5_IJNSA_ILi128EEESF_NSA_ILi64EEEEEENS_6half_tENS5_IJSC_llEEESI_NS5_IJlSC_lEEENS4_8TiledMMAINS4_8MMA_AtomIJNS4_26SM100_MMA_F16BF16_2x1SM_SSISI_SI_fLi128ELi128ELNS4_4UMMA5MajorE1ELSP_0ELNSO_7ScaleInE0ELSQ_0EEEEEENS4_6LayoutINS5_IJSC_SC_SC_EEENS5_IJNSA_ILi0EEESV_SV_EEEEENS5_IJNS4_10UnderscoreESY_SY_EEEEENS4_28SM100_TMA_2SM_LOAD_MULTICASTENS4_14ComposedLayoutINS4_7SwizzleILi3ELi4ELi3EEENS4_18smem_ptr_flag_bitsILi16EEENST_INS5_IJSG_NSA_ILi8EEEEEENS5_IJSC_SG_EEEEEEEvNS4_8identityENS4_18SM100_TMA_2SM_LOADENS12_IS14_S16_NST_INS5_IJS17_SG_EEENS5_IJSG_SC_EEEEEEEvS1C_EENS_8epilogue10collective18CollectiveEpilogueINS1J_23Sm100TmaWarpSpecializedILi4ELi2ELi16ELb1ELb0EEEJNS5_IJSG_SF_SG_EEENS5_IJNST_ISG_SC_EENST_INS5_IJNSA_ILi16EEESB_EEES19_EEEEESI_SK_SI_SK_NS1J_6fusion15FusionCallbacksIS1N_NS1U_17LinearCombinationISI_fSI_fLNS_15FloatRoundStyleE2EEES1O_S1T_JEEENS4_5SM1004TMEM4LOAD26SM100_TMEM_LOAD_32dp32b16xENS4_13SM90_TMA_LOADENS12_INS13_ILi1ELi4ELi3EEES16_NST_INS5_IJS17_S1Q_EEENS5_IJS1Q_SC_EEEEEEENS4_39AutoVectorizingCopyWithAssumedAlignmentILi128EEENS4_14SM90_TMA_STOREES29_S2B_S2B_EEEvvEEEEvNT_6ParamsE) ;  /* 0xffffff6802207950 */ /* 0x000fea0003c3ffff */
        .weak           $__internal_2_$__cuda_sm10x_tcgen05_guardrail_trap_unallocated_columns_being_dealloced
        .type           $__internal_2_$__cuda_sm10x_tcgen05_guardrail_trap_unallocated_columns_being_dealloced,@function
        .size           $__internal_2_$__cuda_sm10x_tcgen05_guardrail_trap_unallocated_columns_being_dealloced,(.L_x_200 - $__internal_2_$__cuda_sm10x_tcgen05_guardrail_trap_unallocated_columns_being_dealloced)
$__internal_2_$__cuda_sm10x_tcgen05_guardrail_trap_unallocated_columns_being_dealloced:
[----:B------:R-:W-:Y:S05]  /*9780*/  BPT.TRAP 0x1 ;  /* 0x000000040000795c */ /* 0x000fea0000300000 */
[----:B------:R-:W-:-:S04]  /*9790*/  HFMA2 R3, -RZ, RZ, 0, 0 ;  /* 0x00000000ff037431 */ /* 0x000fc800000001ff */
[----:B------:R-:W-:Y:S05]  /*97a0*/  RET.REL.NODEC R2 `(_ZN7cutlass13device_kernelINS_4gemm6kernel13GemmUniversalIN4cute5tupleIJiiiiEEENS1_10collective13CollectiveMmaINS1_35MainloopSm100TmaUmmaWarpSpecializedILi5ELi2ELi4ENS5_IJNS4_1CILi2EEESB_NSA_ILi1EEEEEEEENS5_IJNSA_ILi128EEESF_NSA_ILi64EEEEEENS_6half_tENS5_IJSC_llEEESI_NS5_IJlSC_lEEENS4_8TiledMMAINS4_8MMA_AtomIJNS4_26SM100_MMA_F16BF16_2x1SM_SSISI_SI_fLi128ELi128ELNS4_4UMMA5MajorE1ELSP_0ELNSO_7ScaleInE0ELSQ_0EEEEEENS4_6LayoutINS5_IJSC_SC_SC_EEENS5_IJNSA_ILi0EEESV_SV_EEEEENS5_IJNS4_10UnderscoreESY_SY_EEEEENS4_28SM100_TMA_2SM_LOAD_MULTICASTENS4_14ComposedLayoutINS4_7SwizzleILi3ELi4ELi3EEENS4_18smem_ptr_flag_bitsILi16EEENST_INS5_IJSG_NSA_ILi8EEEEEENS5_IJSC_SG_EEEEEEEvNS4_8identityENS4_18SM100_TMA_2SM_LOADENS12_IS14_S16_NST_INS5_IJS17_SG_EEENS5_IJSG_SC_EEEEEEEvS1C_EENS_8epilogue10collective18CollectiveEpilogueINS1J_23Sm100TmaWarpSpecializedILi4ELi2ELi16ELb1ELb0EEEJNS5_IJSG_SF_SG_EEENS5_IJNST_ISG_SC_EENST_INS5_IJNSA_ILi16EEESB_EEES19_EEEEESI_SK_SI_SK_NS1J_6fusion15FusionCallbacksIS1N_NS1U_17LinearCombinationISI_fSI_fLNS_15FloatRoundStyleE2EEES1O_S1T_JEEENS4_5SM1004TMEM4LOAD26SM100_TMEM_LOAD_32dp32b16xENS4_13SM90_TMA_LOADENS12_INS13_ILi1ELi4ELi3EEES16_NST_INS5_IJS17_S1Q_EEENS5_IJS1Q_SC_EEEEEEENS4_39AutoVectorizingCopyWithAssumedAlignmentILi128EEENS4_14SM90_TMA_STOREES29_S2B_S2B_EEEvvEEEEvNT_6ParamsE) ;  /* 0xffffff6802147950 */ /* 0x000fea0003c3ffff */
.L_x_199:
[----:B------:R-:W-:-:S00]  /*97b0*/  BRA `(.L_x_199) ;  /* 0xfffffffc00fc7947 */ /* 0x000fc0000383ffff */
[----:B------:R-:W-:-:S00]  /*97c0*/  NOP ;  /* 0x0000000000007918 */ /* 0x000fc00000000000 */
        /* <DEDUP_REMOVED lines=11> */
.L_x_200:


//--------------------- .nv.global.init           --------------------------
	.section	.nv.global.init,"aw",@progbits
.nv.global.init:
	.type		$str$27,@object
	.size		$str$27,($str$28 - $str$27)
$str$27:
        /*0000*/ 	.byte	0x28, 0x61, 0x64, 0x64, 0x72, 0x65, 0x73, 0x73, 0x20, 0x26, 0x20, 0x6d, 0x61, 0x73, 0x6b, 0x29
        /*0010*/ 	.byte	0x20, 0x3d, 0x3d, 0x20, 0x30, 0x00
	.type		$str$28,@object
	.size		$str$28,($str$26 - $str$28)
$str$28:
        /*0016*/ 	.byte	0x2f, 0x74, 0x6d, 0x70, 0x2f, 0x63, 0x75, 0x74, 0x6c, 0x61, 0x73, 0x73, 0x5f, 0x73, 0x77, 0x65
        /*0026*/ 	.byte	0x65, 0x70, 0x5f, 0x73, 0x72, 0x63, 0x2f, 0x69, 0x6e, 0x63, 0x6c, 0x75, 0x64, 0x65, 0x2f, 0x63
        /*0036*/ 	.byte	0x75, 0x74, 0x65, 0x2f, 0x70, 0x6f, 0x69, 0x6e, 0x74, 0x65, 0x72, 0x5f, 0x66, 0x6c, 0x61, 0x67
        /*0046*/ 	.byte	0x67, 0x65, 0x64, 0x2e, 0x68, 0x70, 0x70, 0x00
	.type		$str$26,@object
	.size		$str$26,($str$25 - $str$26)
$str$26:
        /*004e*/ 	.byte	0x2f, 0x74, 0x6d, 0x70, 0x2f, 0x63, 0x75, 0x74, 0x6c, 0x61, 0x73, 0x73, 0x5f, 0x73, 0x77, 0x65
        /*005e*/ 	.byte	0x65, 0x70, 0x5f, 0x73, 0x72, 0x63, 0x2f, 0x69, 0x6e, 0x63, 0x6c, 0x75, 0x64, 0x65, 0x2f, 0x63
        /*006e*/ 	.byte	0x75, 0x74, 0x65, 0x2f, 0x61, 0x74, 0x6f, 0x6d, 0x2f, 0x63, 0x6f, 0x70, 0x79, 0x5f, 0x74, 0x72
        /*007e*/ 	.byte	0x61, 0x69, 0x74, 0x73, 0x5f, 0x73, 0x6d, 0x31, 0x30, 0x30, 0x2e, 0x68, 0x70, 0x70, 0x00
	.type		$str$25,@object
	.size		$str$25,(__unnamed_1 - $str$25)
$str$25:
        /*008d*/ 	.byte	0x28, 0x28, 0x75, 0x69, 0x6e, 0x74, 0x33, 0x32, 0x5f, 0x74, 0x28, 0x74, 0x68, 0x72, 0x65, 0x61
        /*009d*/ 	.byte	0x64, 0x49, 0x64, 0x78, 0x2e, 0x78, 0x29, 0x20, 0x2f, 0x20, 0x33, 0x32, 0x29, 0x20, 0x25, 0x20
        /*00ad*/ 	.byte	0x34, 0x29, 0x20, 0x3d, 0x3d, 0x20, 0x28, 0x28, 0x28, 0x74, 0x6d, 0x65, 0x6d, 0x5f, 0x61, 0x64
        /*00bd*/ 	.byte	0x64, 0x72, 0x20, 0x3e, 0x3e, 0x20, 0x31, 0x36, 0x29, 0x20, 0x2f, 0x20, 0x33, 0x32, 0x29, 0x20
        /*00cd*/ 	.byte	0x25, 0x20, 0x34, 0x29, 0x00
	.type		__unnamed_1,@object
	.size		__unnamed_1,(__unnamed_2 - __unnamed_1)
__unnamed_1:
        /*00d2*/ 	.byte	0x61, 0x75, 0x74, 0x6f, 0x20, 0x63, 0x75, 0x74, 0x65, 0x3a, 0x3a, 0x61, 0x73, 0x5f, 0x70, 0x6f
        /* <DEDUP_REMOVED lines=24> */
        /*0262*/ 	.byte	0x34, 0x38, 0x3e, 0x3e, 0x3e, 0x3e, 0x5d, 0x00
	.type		__unnamed_2,@object
	.size		__unnamed_2,(.L_2 - __unnamed_2)
__unnamed_2:
        /* <DEDUP_REMOVED lines=40> */
        /*04ea*/ 	.byte	0x3a, 0x3a, 0x43, 0x3c, 0x30, 0x3e, 0x3e, 0x3e, 0x3e, 0x5d, 0x00
.L_2:


//--------------------- .nv.shared._ZN7cutlass13device_kernelINS_4gemm6kernel13GemmUniversalIN4cute5tupleIJiiiiEEENS1_10collective13CollectiveMmaINS1_35MainloopSm100TmaUmmaWarpSpecializedILi5ELi2ELi4ENS5_IJNS4_1CILi2EEESB_NSA_ILi1EEEEEEEENS5_IJNSA_ILi128EEESF_NSA_ILi64EEEEEENS_6half_tENS5_IJSC_llEEESI_NS5_IJlSC_lEEENS4_8TiledMMAINS4_8MMA_AtomIJNS4_26SM100_MMA_F16BF16_2x1SM_SSISI_SI_fLi128ELi128ELNS4_4UMMA5MajorE1ELSP_0ELNSO_7ScaleInE0ELSQ_0EEEEEENS4_6LayoutINS5_IJSC_SC_SC_EEENS5_IJNSA_ILi0EEESV_SV_EEEEENS5_IJNS4_10UnderscoreESY_SY_EEEEENS4_28SM100_TMA_2SM_LOAD_MULTICASTENS4_14ComposedLayoutINS4_7SwizzleILi3ELi4ELi3EEENS4_18smem_ptr_flag_bitsILi16EEENST_INS5_IJSG_NSA_ILi8EEEEEENS5_IJSC_SG_EEEEEEEvNS4_8identityENS4_18SM100_TMA_2SM_LOADENS12_IS14_S16_NST_INS5_IJS17_SG_EEENS5_IJSG_SC_EEEEEEEvS1C_EENS_8epilogue10collective18CollectiveEpilogueINS1J_23Sm100TmaWarpSpecializedILi4ELi2ELi16ELb1ELb0EEEJNS5_IJSG_SF_SG_EEENS5_IJNST_ISG_SC_EENST_INS5_IJNSA_ILi16EEESB_EEES19_EEEEESI_SK_SI_SK_NS1J_6fusion15FusionCallbacksIS1N_NS1U_17LinearCombinationISI_fSI_fLNS_15FloatRoundStyleE2EEES1O_S1T_JEEENS4_5SM1004TMEM4LOAD26SM100_TMEM_LOAD_32dp32b16xENS4_13SM90_TMA_LOADENS12_INS13_ILi1ELi4ELi3EEES16_NST_INS5_IJS17_S1Q_EEENS5_IJS1Q_SC_EEEEEEENS4_39AutoVectorizingCopyWithAssumedAlignmentILi128EEENS4_14SM90_TMA_STOREES29_S2B_S2B_EEEvvEEEEvNT_6ParamsE --------------------------
	.section	.nv.shared._ZN7cutlass13device_kernelINS_4gemm6kernel13GemmUniversalIN4cute5tupleIJiiiiEEENS1_10collective13CollectiveMmaINS1_35MainloopSm100TmaUmmaWarpSpecializedILi5ELi2ELi4ENS5_IJNS4_1CILi2EEESB_NSA_ILi1EEEEEEEENS5_IJNSA_ILi128EEESF_NSA_ILi64EEEEEENS_6half_tENS5_IJSC_llEEESI_NS5_IJlSC_lEEENS4_8TiledMMAINS4_8MMA_AtomIJNS4_26SM100_MMA_F16BF16_2x1SM_SSISI_SI_fLi128ELi128ELNS4_4UMMA5MajorE1ELSP_0ELNSO_7ScaleInE0ELSQ_0EEEEEENS4_6LayoutINS5_IJSC_SC_SC_EEENS5_IJNSA_ILi0EEESV_SV_EEEEENS5_IJNS4_10UnderscoreESY_SY_EEEEENS4_28SM100_TMA_2SM_LOAD_MULTICASTENS4_14ComposedLayoutINS4_7SwizzleILi3ELi4ELi3EEENS4_18smem_ptr_flag_bitsILi16EEENST_INS5_IJSG_NSA_ILi8EEEEEENS5_IJSC_SG_EEEEEEEvNS4_8identityENS4_18SM100_TMA_2SM_LOADENS12_IS14_S16_NST_INS5_IJS17_SG_EEENS5_IJSG_SC_EEEEEEEvS1C_EENS_8epilogue10collective18CollectiveEpilogueINS1J_23Sm100TmaWarpSpecializedILi4ELi2ELi16ELb1ELb0EEEJNS5_IJSG_SF_SG_EEENS5_IJNST_ISG_SC_EENST_INS5_IJNSA_ILi16EEESB_EEES19_EEEEESI_SK_SI_SK_NS1J_6fusion15FusionCallbacksIS1N_NS1U_17LinearCombinationISI_fSI_fLNS_15FloatRoundStyleE2EEES1O_S1T_JEEENS4_5SM1004TMEM4LOAD26SM100_TMEM_LOAD_32dp32b16xENS4_13SM90_TMA_LOADENS12_INS13_ILi1ELi4ELi3EEES16_NST_INS5_IJS17_S1Q_EEENS5_IJS1Q_SC_EEEEEEENS4_39AutoVectorizingCopyWithAssumedAlignmentILi128EEENS4_14SM90_TMA_STOREES29_S2B_S2B_EEEvvEEEEvNT_6ParamsE,"aw",@nobits
	.sectionflags	@""
	.align	16
	.zero		1024


//--------------------- .nv.shared.reserved.0     --------------------------
	.section	.nv.shared.reserved.0,"aw",@nobits
	.weak		__nv_reservedSMEM_offset_0_alias
	.size		__nv_reservedSMEM_offset_0_alias, 0, 64
	.other		__nv_reservedSMEM_offset_0_alias,@"STO_CUDA_RESERVED_SHARED STV_DEFAULT"
__nv_reservedSMEM_offset_0_alias:
	.zero		0
.nv.shared.reserved.0:
	.zero		64
	.weak		__nv_reservedSMEM_tcgen05_partition
	.type		__nv_reservedSMEM_tcgen05_partition,@object
	.size		__nv_reservedSMEM_tcgen05_partition,(.L_0 - __nv_reservedSMEM_tcgen05_partition)
__nv_reservedSMEM_tcgen05_partition:
	.zero		32
.L_0:


//--------------------- .nv.global                --------------------------
	.section	.nv.global,"aw",@nobits
.nv.global:
	.type		_ZN40_INTERNAL_05c9de37_4_k_cu_23cf9fd9_365564cute1_E,@object
	.size		_ZN40_INTERNAL_05c9de37_4_k_cu_23cf9fd9_365564cute1_E,(_ZN40_INTERNAL_05c9de37_4_k_cu_23cf9fd9_365564cuda3std3__45__cpo6cbeginE - _ZN40_INTERNAL_05c9de37_4_k_cu_23cf9fd9_365564cute1_E)
_ZN40_INTERNAL_05c9de37_4_k_cu_23cf9fd9_365564cute1_E:
	.zero		1
	.type		_ZN40_INTERNAL_05c9de37_4_k_cu_23cf9fd9_365564cuda3std3__45__cpo6cbeginE,@object
	.size		_ZN40_INTERNAL_05c9de37_4_k_cu_23cf9fd9_365564cuda3std3__45__cpo6cbeginE,(_ZN40_INTERNAL_05c9de37_4_k_cu_23cf9fd9_365564cuda3std3__48in_placeE - _ZN40_INTERNAL_05c9de37_4_k_cu_23cf9fd9_365564cuda3std3__45__cpo6cbeginE)
_ZN40_INTERNAL_05c9de37_4_k_cu_23cf9fd9_365564cuda3std3__45__cpo6cbeginE:
	.zero		1
	.type		_ZN40_INTERNAL_05c9de37_4_k_cu_23cf9fd9_365564cuda3std3__48in_placeE,@object
	.size		_ZN40_INTERNAL_05c9de37_4_k_cu_23cf9fd9_365564cuda3std3__48in_placeE,(_ZN40_INTERNAL_05c9de37_4_k_cu_23cf9fd9_365564cuda3std6ranges3__45__cpo9iter_moveE - _ZN40_INTERNAL_05c9de37_4_k_cu_23cf9fd9_365564cuda3std3__48in_placeE)
_ZN40_INTERNAL_05c9de37_4_k_cu_23cf9fd9_365564cuda3std3__48in_placeE:
	.zero		1
	.type		_ZN40_INTERNAL_05c9de37_4_k_cu_23cf9fd9_365564cuda3std6ranges3__45__cpo9iter_moveE,@object
	.size		_ZN40_INTERNAL_05c9de37_4_k_cu_23cf9fd9_365564cuda3std6ranges3__45__cpo9iter_moveE,(_ZN40_INTERNAL_05c9de37_4_k_cu_23cf9fd9_365564cuda3std3__45__cpo5beginE - _ZN40_INTERNAL_05c9de37_4_k_cu_23cf9fd9_365564cuda3std6ranges3__45__cpo9iter_moveE)
_ZN40_INTERNAL_05c9de37_4_k_cu_23cf9fd9_365564cuda3std6ranges3__45__cpo9iter_moveE:
	.zero		1
	.type		_ZN40_INTERNAL_05c9de37_4_k_cu_23cf9fd9_365564cuda3std3__45__cpo5beginE,@object
	.size		_ZN40_INTERNAL_05c9de37_4_k_cu_23cf9fd9_365564cuda3std3__45__cpo5beginE,(_ZN40_INTERNAL_05c9de37_4_k_cu_23cf9fd9_365564cuda3std3__442_GLOBAL__N__05c9de37_4_k_cu_23cf9fd9_365566ignoreE - _ZN40_INTERNAL_05c9de37_4_k_cu_23cf9fd9_365564cuda3std3__45__cpo5beginE)
_ZN40_INTERNAL_05c9de37_4_k_cu_23cf9fd9_365564cuda3std3__45__cpo5beginE:
	.zero		1
	.type		_ZN40_INTERNAL_05c9de37_4_k_cu_23cf9fd9_365564cuda3std3__442_GLOBAL__N__05c9de37_4_k_cu_23cf9fd9_365566ignoreE,@object
	.size		_ZN40_INTERNAL_05c9de37_4_k_cu_23cf9fd9_365564cuda3std3__442_GLOBAL__N__05c9de37_4_k_cu_23cf9fd9_365566ignoreE,(_ZN40_INTERNAL_05c9de37_4_k_cu_23cf9fd9_365564cute7productE - _ZN40_INTERNAL_05c9de37_4_k_cu_23cf9fd9_365564cuda3std3__442_GLOBAL__N__05c9de37_4_k_cu_23cf9fd9_365566ignoreE)
_ZN40_INTERNAL_05c9de37_4_k_cu_23cf9fd9_365564cuda3std3__442_GLOBAL__N__05c9de37_4_k_cu_23cf9fd9_365566ignoreE:
	.zero		1
	.type		_ZN40_INTERNAL_05c9de37_4_k_cu_23cf9fd9_365564cute7productE,@object
	.size		_ZN40_INTERNAL_05c9de37_4_k_cu_23cf9fd9_365564cute7productE,(_ZN40_INTERNAL_05c9de37_4_k_cu_23cf9fd9_365564cuda3std3__45__cpo3endE - _ZN40_INTERNAL_05c9de37_4_k_cu_23cf9fd9_365564cute7productE)
_ZN40_INTERNAL_05c9de37_4_k_cu_23cf9fd9_365564cute7productE:
	.zero		1
	.type		_ZN40_INTERNAL_05c9de37_4_k_cu_23cf9fd9_365564cuda3std3__45__cpo3endE,@object
	.size		_ZN40_INTERNAL_05c9de37_4_k_cu_23cf9fd9_365564cuda3std3__45__cpo3endE,(_ZN40_INTERNAL_05c9de37_4_k_cu_23cf9fd9_365564cuda3std3__419piecewise_constructE - _ZN40_INTERNAL_05c9de37_4_k_cu_23cf9fd9_365564cuda3std3__45__cpo3endE)
_ZN40_INTERNAL_05c9de37_4_k_cu_23cf9fd9_365564cuda3std3__45__cpo3endE:
	.zero		1
	.type		_ZN40_INTERNAL_05c9de37_4_k_cu_23cf9fd9_365564cuda3std3__419piecewise_constructE,@object
	.size		_ZN40_INTERNAL_05c9de37_4_k_cu_23cf9fd9_365564cuda3std3__419piecewise_constructE,(_ZN40_INTERNAL_05c9de37_4_k_cu_23cf9fd9_365564cuda3std3__45__cpo4cendE - _ZN40_INTERNAL_05c9de37_4_k_cu_23cf9fd9_365564cuda3std3__419piecewise_constructE)
_ZN40_INTERNAL_05c9de37_4_k_cu_23cf9fd9_365564cuda3std3__419piecewise_constructE:
	.zero		1
	.type		_ZN40_INTERNAL_05c9de37_4_k_cu_23cf9fd9_365564cuda3std3__45__cpo4cendE,@object
	.size		_ZN40_INTERNAL_05c9de37_4_k_cu_23cf9fd9_365564cuda3std3__45__cpo4cendE,(_ZN40_INTERNAL_05c9de37_4_k_cu_23cf9fd9_365564cuda3std6ranges3__45__cpo4swapE - _ZN40_INTERNAL_05c9de37_4_k_cu_23cf9fd9_365564cuda3std3__45__cpo4cendE)
_ZN40_INTERNAL_05c9de37_4_k_cu_23cf9fd9_365564cuda3std3__45__cpo4cendE:
	.zero		1
	.type		_ZN40_INTERNAL_05c9de37_4_k_cu_23cf9fd9_365564cuda3std6ranges3__45__cpo4swapE,@object
	.size		_ZN40_INTERNAL_05c9de37_4_k_cu_23cf9fd9_365564cuda3std6ranges3__45__cpo4swapE,(.L_10 - _ZN40_INTERNAL_05c9de37_4_k_cu_23cf9fd9_365564cuda3std6ranges3__45__cpo4swapE)
_ZN40_INTERNAL_05c9de37_4_k_cu_23cf9fd9_365564cuda3std6ranges3__45__cpo4swapE:
	.zero		1
.L_10:


//--------------------- .nv.constant0._ZN7cutlass13device_kernelINS_4gemm6kernel13GemmUniversalIN4cute5tupleIJiiiiEEENS1_10collective13CollectiveMmaINS1_35MainloopSm100TmaUmmaWarpSpecializedILi5ELi2ELi4ENS5_IJNS4_1CILi2EEESB_NSA_ILi1EEEEEEEENS5_IJNSA_ILi128EEESF_NSA_ILi64EEEEEENS_6half_tENS5_IJSC_llEEESI_NS5_IJlSC_lEEENS4_8TiledMMAINS4_8MMA_AtomIJNS4_26SM100_MMA_F16BF16_2x1SM_SSISI_SI_fLi128ELi128ELNS4_4UMMA5MajorE1ELSP_0ELNSO_7ScaleInE0ELSQ_0EEEEEENS4_6LayoutINS5_IJSC_SC_SC_EEENS5_IJNSA_ILi0EEESV_SV_EEEEENS5_IJNS4_10UnderscoreESY_SY_EEEEENS4_28SM100_TMA_2SM_LOAD_MULTICASTENS4_14ComposedLayoutINS4_7SwizzleILi3ELi4ELi3EEENS4_18smem_ptr_flag_bitsILi16EEENST_INS5_IJSG_NSA_ILi8EEEEEENS5_IJSC_SG_EEEEEEEvNS4_8identityENS4_18SM100_TMA_2SM_LOADENS12_IS14_S16_NST_INS5_IJS17_SG_EEENS5_IJSG_SC_EEEEEEEvS1C_EENS_8epilogue10collective18CollectiveEpilogueINS1J_23Sm100TmaWarpSpecializedILi4ELi2ELi16ELb1ELb0EEEJNS5_IJSG_SF_SG_EEENS5_IJNST_ISG_SC_EENST_INS5_IJNSA_ILi16EEESB_EEES19_EEEEESI_SK_SI_SK_NS1J_6fusion15FusionCallbacksIS1N_NS1U_17LinearCombinationISI_fSI_fLNS_15FloatRoundStyleE2EEES1O_S1T_JEEENS4_5SM1004TMEM4LOAD26SM100_TMEM_LOAD_32dp32b16xENS4_13SM90_TMA_LOADENS12_INS13_ILi1ELi4ELi3EEES16_NST_INS5_IJS17_S1Q_EEENS5_IJS1Q_SC_EEEEEEENS4_39AutoVectorizingCopyWithAssumedAlignmentILi128EEENS4_14SM90_TMA_STOREES29_S2B_S2B_EEEvvEEEEvNT_6ParamsE --------------------------
	.section	.nv.constant0._ZN7cutlass13device_kernelINS_4gemm6kernel13GemmUniversalIN4cute5tupleIJiiiiEEENS1_10collective13CollectiveMmaINS1_35MainloopSm100TmaUmmaWarpSpecializedILi5ELi2ELi4ENS5_IJNS4_1CILi2EEESB_NSA_ILi1EEEEEEEENS5_IJNSA_ILi128EEESF_NSA_ILi64EEEEEENS_6half_tENS5_IJSC_llEEESI_NS5_IJlSC_lEEENS4_8TiledMMAINS4_8MMA_AtomIJNS4_26SM100_MMA_F16BF16_2x1SM_SSISI_SI_fLi128ELi128ELNS4_4UMMA5MajorE1ELSP_0ELNSO_7ScaleInE0ELSQ_0EEEEEENS4_6LayoutINS5_IJSC_SC_SC_EEENS5_IJNSA_ILi0EEESV_SV_EEEEENS5_IJNS4_10UnderscoreESY_SY_EEEEENS4_28SM100_TMA_2SM_LOAD_MULTICASTENS4_14ComposedLayoutINS4_7SwizzleILi3ELi4ELi3EEENS4_18smem_ptr_flag_bitsILi16EEENST_INS5_IJSG_NSA_ILi8EEEEEENS5_IJSC_SG_EEEEEEEvNS4_8identityENS4_18SM100_TMA_2SM_LOADENS12_IS14_S16_NST_INS5_IJS17_SG_EEENS5_IJSG_SC_EEEEEEEvS1C_EENS_8epilogue10collective18CollectiveEpilogueINS1J_23Sm100TmaWarpSpecializedILi4ELi2ELi16ELb1ELb0EEEJNS5_IJSG_SF_SG_EEENS5_IJNST_ISG_SC_EENST_INS5_IJNSA_ILi16EEESB_EEES19_EEEEESI_SK_SI_SK_NS1J_6fusion15FusionCallbacksIS1N_NS1U_17LinearCombinationISI_fSI_fLNS_15FloatRoundStyleE2EEES1O_S1T_JEEENS4_5SM1004TMEM4LOAD26SM100_TMEM_LOAD_32dp32b16xENS4_13SM90_TMA_LOADENS12_INS13_ILi1ELi4ELi3EEES16_NST_INS5_IJS17_S1Q_EEENS5_IJS1Q_SC_EEEEEEENS4_39AutoVectorizingCopyWithAssumedAlignmentILi128EEENS4_14SM90_TMA_STOREES29_S2B_S2B_EEEvvEEEEvNT_6ParamsE,"a",@progbits
	.sectionflags	@""
	.align	4
.nv.constant0._ZN7cutlass13device_kernelINS_4gemm6kernel13GemmUniversalIN4cute5tupleIJiiiiEEENS1_10collective13CollectiveMmaINS1_35MainloopSm100TmaUmmaWarpSpecializedILi5ELi2ELi4ENS5_IJNS4_1CILi2EEESB_NSA_ILi1EEEEEEEENS5_IJNSA_ILi128EEESF_NSA_ILi64EEEEEENS_6half_tENS5_IJSC_llEEESI_NS5_IJlSC_lEEENS4_8TiledMMAINS4_8MMA_AtomIJNS4_26SM100_MMA_F16BF16_2x1SM_SSISI_SI_fLi128ELi128ELNS4_4UMMA5MajorE1ELSP_0ELNSO_7ScaleInE0ELSQ_0EEEEEENS4_6LayoutINS5_IJSC_SC_SC_EEENS5_IJNSA_ILi0EEESV_SV_EEEEENS5_IJNS4_10UnderscoreESY_SY_EEEEENS4_28SM100_TMA_2SM_LOAD_MULTICASTENS4_14ComposedLayoutINS4_7SwizzleILi3ELi4ELi3EEENS4_18smem_ptr_flag_bitsILi16EEENST_INS5_IJSG_NSA_ILi8EEEEEENS5_IJSC_SG_EEEEEEEvNS4_8identityENS4_18SM100_TMA_2SM_LOADENS12_IS14_S16_NST_INS5_IJS17_SG_EEENS5_IJSG_SC_EEEEEEEvS1C_EENS_8epilogue10collective18CollectiveEpilogueINS1J_23Sm100TmaWarpSpecializedILi4ELi2ELi16ELb1ELb0EEEJNS5_IJSG_SF_SG_EEENS5_IJNST_ISG_SC_EENST_INS5_IJNSA_ILi16EEESB_EEES19_EEEEESI_SK_SI_SK_NS1J_6fusion15FusionCallbacksIS1N_NS1U_17LinearCombinationISI_fSI_fLNS_15FloatRoundStyleE2EEES1O_S1T_JEEENS4_5SM1004TMEM4LOAD26SM100_TMEM_LOAD_32dp32b16xENS4_13SM90_TMA_LOADENS12_INS13_ILi1ELi4ELi3EEES16_NST_INS5_IJS17_S1Q_EEENS5_IJS1Q_SC_EEEEEEENS4_39AutoVectorizingCopyWithAssumedAlignmentILi128EEENS4_14SM90_TMA_STOREES29_S2B_S2B_EEEvvEEEEvNT_6ParamsE:
	.zero		2944


//--------------------- SYMBOLS --------------------------

	.type		.nv.reservedSmem.offset0,@object
	.size		.nv.reservedSmem.offset0,0x4
	.type		.nv.reservedSmem.cap,@object
	.size		.nv.reservedSmem.cap,0x4
	.type		__assertfail,@function
